	.headerflags	@"EF_CUDA_TEXMODE_UNIFIED EF_CUDA_64BIT_ADDRESS EF_CUDA_SM90 EF_CUDA_VIRTUAL_SM(EF_CUDA_SM90)"
	.elftype	@"ET_EXEC"


//--------------------- .nv.info                  --------------------------
	.section	.nv.info,"",@"SHT_CUDA_INFO"
	.align	4


	//----- nvinfo : EIATTR_REGCOUNT
	.align		4
        /*0000*/ 	.byte	0x04, 0x2f
        /*0002*/ 	.short	(.L_4 - .L_3)
	.align		4
.L_3:
        /*0004*/ 	.word	index@(_Z25multi_tensor_apply_kernelI18TensorListMetadataILi4EE11AdamFunctorIdlEJffffff10adamMode_tfEEvlPViT_T0_DpT1_)
        /*0008*/ 	.word	0x0000002b


	//----- nvinfo : EIATTR_MAX_STACK_SIZE
	.align		4
.L_4:
        /*000c*/ 	.byte	0x04, 0x23
        /*000e*/ 	.short	(.L_6 - .L_5)
	.align		4
.L_5:
        /*0010*/ 	.word	index@(_Z25multi_tensor_apply_kernelI18TensorListMetadataILi4EE11AdamFunctorIdlEJffffff10adamMode_tfEEvlPViT_T0_DpT1_)
        /*0014*/ 	.word	0x00000000


	//----- nvinfo : EIATTR_MIN_STACK_SIZE
	.align		4
.L_6:
        /*0018*/ 	.byte	0x04, 0x12
        /*001a*/ 	.short	(.L_8 - .L_7)
	.align		4
.L_7:
        /*001c*/ 	.word	index@(_Z25multi_tensor_apply_kernelI18TensorListMetadataILi4EE11AdamFunctorIdlEJffffff10adamMode_tfEEvlPViT_T0_DpT1_)
        /*0020*/ 	.word	0x00000000


	//----- nvinfo : EIATTR_FRAME_SIZE
	.align		4
.L_8:
        /*0024*/ 	.byte	0x04, 0x11
        /*0026*/ 	.short	(.L_10 - .L_9)
	.align		4
.L_9:
        /*0028*/ 	.word	index@(_Z25multi_tensor_apply_kernelI18TensorListMetadataILi4EE11AdamFunctorIdlEJffffff10adamMode_tfEEvlPViT_T0_DpT1_)
        /*002c*/ 	.word	0x00000000


	//----- nvinfo : EIATTR_REGCOUNT
	.align		4
.L_10:
        /*0030*/ 	.byte	0x04, 0x2f
        /*0032*/ 	.short	(.L_12 - .L_11)
	.align		4
.L_11:
        /*0034*/ 	.word	index@(_Z25multi_tensor_apply_kernelI18TensorListMetadataILi4EE11AdamFunctorIflEJffffff10adamMode_tfEEvlPViT_T0_DpT1_)
        /*0038*/ 	.word	0x00000028


	//----- nvinfo : EIATTR_MAX_STACK_SIZE
	.align		4
.L_12:
        /*003c*/ 	.byte	0x04, 0x23
        /*003e*/ 	.short	(.L_14 - .L_13)
	.align		4
.L_13:
        /*0040*/ 	.word	index@(_Z25multi_tensor_apply_kernelI18TensorListMetadataILi4EE11AdamFunctorIflEJffffff10adamMode_tfEEvlPViT_T0_DpT1_)
        /*0044*/ 	.word	0x00000000


	//----- nvinfo : EIATTR_MIN_STACK_SIZE
	.align		4
.L_14:
        /*0048*/ 	.byte	0x04, 0x12
        /*004a*/ 	.short	(.L_16 - .L_15)
	.align		4
.L_15:
        /*004c*/ 	.word	index@(_Z25multi_tensor_apply_kernelI18TensorListMetadataILi4EE11AdamFunctorIflEJffffff10adamMode_tfEEvlPViT_T0_DpT1_)
        /*0050*/ 	.word	0x00000000


	//----- nvinfo : EIATTR_FRAME_SIZE
	.align		4
.L_16:
        /*0054*/ 	.byte	0x04, 0x11
        /*0056*/ 	.short	(.L_18 - .L_17)
	.align		4
.L_17:
        /*0058*/ 	.word	index@(_Z25multi_tensor_apply_kernelI18TensorListMetadataILi4EE11AdamFunctorIflEJffffff10adamMode_tfEEvlPViT_T0_DpT1_)
        /*005c*/ 	.word	0x00000000


	//----- nvinfo : EIATTR_REGCOUNT
	.align		4
.L_18:
        /*0060*/ 	.byte	0x04, 0x2f
        /*0062*/ 	.short	(.L_20 - .L_19)
	.align		4
.L_19:
        /*0064*/ 	.word	index@(_Z25multi_tensor_apply_kernelI18TensorListMetadataILi4EE11AdamFunctorIN3c104HalfElEJffffff10adamMode_tfEEvlPViT_T0_DpT1_)
        /*0068*/ 	.word	0x00000028


	//----- nvinfo : EIATTR_MAX_STACK_SIZE
	.align		4
.L_20:
        /*006c*/ 	.byte	0x04, 0x23
        /*006e*/ 	.short	(.L_22 - .L_21)
	.align		4
.L_21:
        /*0070*/ 	.word	index@(_Z25multi_tensor_apply_kernelI18TensorListMetadataILi4EE11AdamFunctorIN3c104HalfElEJffffff10adamMode_tfEEvlPViT_T0_DpT1_)
        /*0074*/ 	.word	0x00000000


	//----- nvinfo : EIATTR_MIN_STACK_SIZE
	.align		4
.L_22:
        /*0078*/ 	.byte	0x04, 0x12
        /*007a*/ 	.short	(.L_24 - .L_23)
	.align		4
.L_23:
        /*007c*/ 	.word	index@(_Z25multi_tensor_apply_kernelI18TensorListMetadataILi4EE11AdamFunctorIN3c104HalfElEJffffff10adamMode_tfEEvlPViT_T0_DpT1_)
        /*0080*/ 	.word	0x00000000


	//----- nvinfo : EIATTR_FRAME_SIZE
	.align		4
.L_24:
        /*0084*/ 	.byte	0x04, 0x11
        /*0086*/ 	.short	(.L_26 - .L_25)
	.align		4
.L_25:
        /*0088*/ 	.word	index@(_Z25multi_tensor_apply_kernelI18TensorListMetadataILi4EE11AdamFunctorIN3c104HalfElEJffffff10adamMode_tfEEvlPViT_T0_DpT1_)
        /*008c*/ 	.word	0x00000000


	//----- nvinfo : EIATTR_REGCOUNT
	.align		4
.L_26:
        /*0090*/ 	.byte	0x04, 0x2f
        /*0092*/ 	.short	(.L_28 - .L_27)
	.align		4
.L_27:
        /*0094*/ 	.word	index@(_Z25multi_tensor_apply_kernelI18TensorListMetadataILi4EE11AdamFunctorIN3c108BFloat16ElEJffffff10adamMode_tfEEvlPViT_T0_DpT1_)
        /*0098*/ 	.word	0x00000028


	//----- nvinfo : EIATTR_MAX_STACK_SIZE
	.align		4
.L_28:
        /*009c*/ 	.byte	0x04, 0x23
        /*009e*/ 	.short	(.L_30 - .L_29)
	.align		4
.L_29:
        /*00a0*/ 	.word	index@(_Z25multi_tensor_apply_kernelI18TensorListMetadataILi4EE11AdamFunctorIN3c108BFloat16ElEJffffff10adamMode_tfEEvlPViT_T0_DpT1_)
        /*00a4*/ 	.word	0x00000000


	//----- nvinfo : EIATTR_MIN_STACK_SIZE
	.align		4
.L_30:
        /*00a8*/ 	.byte	0x04, 0x12
        /*00aa*/ 	.short	(.L_32 - .L_31)
	.align		4
.L_31:
        /*00ac*/ 	.word	index@(_Z25multi_tensor_apply_kernelI18TensorListMetadataILi4EE11AdamFunctorIN3c108BFloat16ElEJffffff10adamMode_tfEEvlPViT_T0_DpT1_)
        /*00b0*/ 	.word	0x00000000


	//----- nvinfo : EIATTR_FRAME_SIZE
	.align		4
.L_32:
        /*00b4*/ 	.byte	0x04, 0x11
        /*00b6*/ 	.short	(.L_34 - .L_33)
	.align		4
.L_33:
        /*00b8*/ 	.word	index@(_Z25multi_tensor_apply_kernelI18TensorListMetadataILi4EE11AdamFunctorIN3c108BFloat16ElEJffffff10adamMode_tfEEvlPViT_T0_DpT1_)
        /*00bc*/ 	.word	0x00000000


	//----- nvinfo : EIATTR_REGCOUNT
	.align		4
.L_34:
        /*00c0*/ 	.byte	0x04, 0x2f
        /*00c2*/ 	.short	(.L_36 - .L_35)
	.align		4
.L_35:
        /*00c4*/ 	.word	index@(_Z25multi_tensor_apply_kernelI18TensorListMetadataILi4EE11AdamFunctorIdiEJffffff10adamMode_tfEEvlPViT_T0_DpT1_)
        /*00c8*/ 	.word	0x00000030


	//----- nvinfo : EIATTR_MAX_STACK_SIZE
	.align		4
.L_36:
        /*00cc*/ 	.byte	0x04, 0x23
        /*00ce*/ 	.short	(.L_38 - .L_37)
	.align		4
.L_37:
        /*00d0*/ 	.word	index@(_Z25multi_tensor_apply_kernelI18TensorListMetadataILi4EE11AdamFunctorIdiEJffffff10adamMode_tfEEvlPViT_T0_DpT1_)
        /*00d4*/ 	.word	0x00000000


	//----- nvinfo : EIATTR_MIN_STACK_SIZE
	.align		4
.L_38:
        /*00d8*/ 	.byte	0x04, 0x12
        /*00da*/ 	.short	(.L_40 - .L_39)
	.align		4
.L_39:
        /*00dc*/ 	.word	index@(_Z25multi_tensor_apply_kernelI18TensorListMetadataILi4EE11AdamFunctorIdiEJffffff10adamMode_tfEEvlPViT_T0_DpT1_)
        /*00e0*/ 	.word	0x00000000


	//----- nvinfo : EIATTR_FRAME_SIZE
	.align		4
.L_40:
        /*00e4*/ 	.byte	0x04, 0x11
        /*00e6*/ 	.short	(.L_42 - .L_41)
	.align		4
.L_41:
        /*00e8*/ 	.word	index@(_Z25multi_tensor_apply_kernelI18TensorListMetadataILi4EE11AdamFunctorIdiEJffffff10adamMode_tfEEvlPViT_T0_DpT1_)
        /*00ec*/ 	.word	0x00000000


	//----- nvinfo : EIATTR_REGCOUNT
	.align		4
.L_42:
        /*00f0*/ 	.byte	0x04, 0x2f
        /*00f2*/ 	.short	(.L_44 - .L_43)
	.align		4
.L_43:
        /*00f4*/ 	.word	index@(_Z25multi_tensor_apply_kernelI18TensorListMetadataILi4EE11AdamFunctorIfiEJffffff10adamMode_tfEEvlPViT_T0_DpT1_)
        /*00f8*/ 	.word	0x00000030


	//----- nvinfo : EIATTR_MAX_STACK_SIZE
	.align		4
.L_44:
        /*00fc*/ 	.byte	0x04, 0x23
        /*00fe*/ 	.short	(.L_46 - .L_45)
	.align		4
.L_45:
        /*0100*/ 	.word	index@(_Z25multi_tensor_apply_kernelI18TensorListMetadataILi4EE11AdamFunctorIfiEJffffff10adamMode_tfEEvlPViT_T0_DpT1_)
        /*0104*/ 	.word	0x00000000


	//----- nvinfo : EIATTR_MIN_STACK_SIZE
	.align		4
.L_46:
        /*0108*/ 	.byte	0x04, 0x12
        /*010a*/ 	.short	(.L_48 - .L_47)
	.align		4
.L_47:
        /*010c*/ 	.word	index@(_Z25multi_tensor_apply_kernelI18TensorListMetadataILi4EE11AdamFunctorIfiEJffffff10adamMode_tfEEvlPViT_T0_DpT1_)
        /*0110*/ 	.word	0x00000000


	//----- nvinfo : EIATTR_FRAME_SIZE
	.align		4
.L_48:
        /*0114*/ 	.byte	0x04, 0x11
        /*0116*/ 	.short	(.L_50 - .L_49)
	.align		4
.L_49:
        /*0118*/ 	.word	index@(_Z25multi_tensor_apply_kernelI18TensorListMetadataILi4EE11AdamFunctorIfiEJffffff10adamMode_tfEEvlPViT_T0_DpT1_)
        /*011c*/ 	.word	0x00000000


	//----- nvinfo : EIATTR_REGCOUNT
	.align		4
.L_50:
        /*0120*/ 	.byte	0x04, 0x2f
        /*0122*/ 	.short	(.L_52 - .L_51)
	.align		4
.L_51:
        /*0124*/ 	.word	index@(_Z25multi_tensor_apply_kernelI18TensorListMetadataILi4EE11AdamFunctorIN3c104HalfEiEJffffff10adamMode_tfEEvlPViT_T0_DpT1_)
        /*0128*/ 	.word	0x0000002e


	//----- nvinfo : EIATTR_MAX_STACK_SIZE
	.align		4
.L_52:
        /*012c*/ 	.byte	0x04, 0x23
        /*012e*/ 	.short	(.L_54 - .L_53)
	.align		4
.L_53:
        /*0130*/ 	.word	index@(_Z25multi_tensor_apply_kernelI18TensorListMetadataILi4EE11AdamFunctorIN3c104HalfEiEJffffff10adamMode_tfEEvlPViT_T0_DpT1_)
        /*0134*/ 	.word	0x00000000


	//----- nvinfo : EIATTR_MIN_STACK_SIZE
	.align		4
.L_54:
        /*0138*/ 	.byte	0x04, 0x12
        /*013a*/ 	.short	(.L_56 - .L_55)
	.align		4
.L_55:
        /*013c*/ 	.word	index@(_Z25multi_tensor_apply_kernelI18TensorListMetadataILi4EE11AdamFunctorIN3c104HalfEiEJffffff10adamMode_tfEEvlPViT_T0_DpT1_)
        /*0140*/ 	.word	0x00000000


	//----- nvinfo : EIATTR_FRAME_SIZE
	.align		4
.L_56:
        /*0144*/ 	.byte	0x04, 0x11
        /*0146*/ 	.short	(.L_58 - .L_57)
	.align		4
.L_57:
        /*0148*/ 	.word	index@(_Z25multi_tensor_apply_kernelI18TensorListMetadataILi4EE11AdamFunctorIN3c104HalfEiEJffffff10adamMode_tfEEvlPViT_T0_DpT1_)
        /*014c*/ 	.word	0x00000000


	//----- nvinfo : EIATTR_REGCOUNT
	.align		4
.L_58:
        /*0150*/ 	.byte	0x04, 0x2f
        /*0152*/ 	.short	(.L_60 - .L_59)
	.align		4
.L_59:
        /*0154*/ 	.word	index@(_Z25multi_tensor_apply_kernelI18TensorListMetadataILi4EE11AdamFunctorIN3c108BFloat16EiEJffffff10adamMode_tfEEvlPViT_T0_DpT1_)
        /*0158*/ 	.word	0x0000002e


	//----- nvinfo : EIATTR_MAX_STACK_SIZE
	.align		4
.L_60:
        /*015c*/ 	.byte	0x04, 0x23
        /*015e*/ 	.short	(.L_62 - .L_61)
	.align		4
.L_61:
        /*0160*/ 	.word	index@(_Z25multi_tensor_apply_kernelI18TensorListMetadataILi4EE11AdamFunctorIN3c108BFloat16EiEJffffff10adamMode_tfEEvlPViT_T0_DpT1_)
        /*0164*/ 	.word	0x00000000


	//----- nvinfo : EIATTR_MIN_STACK_SIZE
	.align		4
.L_62:
        /*0168*/ 	.byte	0x04, 0x12
        /*016a*/ 	.short	(.L_64 - .L_63)
	.align		4
.L_63:
        /*016c*/ 	.word	index@(_Z25multi_tensor_apply_kernelI18TensorListMetadataILi4EE11AdamFunctorIN3c108BFloat16EiEJffffff10adamMode_tfEEvlPViT_T0_DpT1_)
        /*0170*/ 	.word	0x00000000


	//----- nvinfo : EIATTR_FRAME_SIZE
	.align		4
.L_64:
        /*0174*/ 	.byte	0x04, 0x11
        /*0176*/ 	.short	(.L_66 - .L_65)
	.align		4
.L_65:
        /*0178*/ 	.word	index@(_Z25multi_tensor_apply_kernelI18TensorListMetadataILi4EE11AdamFunctorIN3c108BFloat16EiEJffffff10adamMode_tfEEvlPViT_T0_DpT1_)
        /*017c*/ 	.word	0x00000000
.L_66:


//--------------------- .nv.info._Z25multi_tensor_apply_kernelI18TensorListMetadataILi4EE11AdamFunctorIN3c108BFloat16EiEJffffff10adamMode_tfEEvlPViT_T0_DpT1_ --------------------------
	.section	.nv.info._Z25multi_tensor_apply_kernelI18TensorListMetadataILi4EE11AdamFunctorIN3c108BFloat16EiEJffffff10adamMode_tfEEvlPViT_T0_DpT1_,"",@"SHT_CUDA_INFO"
	.align	4


	//----- nvinfo : EIATTR_CUDA_API_VERSION
	.align		4
        /*0000*/ 	.byte	0x04, 0x37
        /*0002*/ 	.short	(.L_68 - .L_67)
.L_67:
        /*0004*/ 	.word	0x0000007a


	//----- nvinfo : EIATTR_KPARAM_INFO
	.align		4
.L_68:
        /*0008*/ 	.byte	0x04, 0x17
        /*000a*/ 	.short	(.L_70 - .L_69)
.L_69:
        /*000c*/ 	.word	0x00000000
        /*0010*/ 	.short	0x000b
        /*0012*/ 	.short	0x0b88
        /*0014*/ 	.byte	0x00, 0xf0, 0x11, 0x00


	//----- nvinfo : EIATTR_KPARAM_INFO
	.align		4
.L_70:
        /*0018*/ 	.byte	0x04, 0x17
        /*001a*/ 	.short	(.L_72 - .L_71)
.L_71:
        /*001c*/ 	.word	0x00000000
        /*0020*/ 	.short	0x000a
        /*0022*/ 	.short	0x0b84
        /*0024*/ 	.byte	0x00, 0xf0, 0x11, 0x00


	//----- nvinfo : EIATTR_KPARAM_INFO
	.align		4
.L_72:
        /*0028*/ 	.byte	0x04, 0x17
        /*002a*/ 	.short	(.L_74 - .L_73)
.L_73:
        /*002c*/ 	.word	0x00000000
        /*0030*/ 	.short	0x0009
        /*0032*/ 	.short	0x0b80
        /*0034*/ 	.byte	0x00, 0xf0, 0x11, 0x00


	//----- nvinfo : EIATTR_KPARAM_INFO
	.align		4
.L_74:
        /*0038*/ 	.byte	0x04, 0x17
        /*003a*/ 	.short	(.L_76 - .L_75)
.L_75:
        /*003c*/ 	.word	0x00000000
        /*0040*/ 	.short	0x0008
        /*0042*/ 	.short	0x0b7c
        /*0044*/ 	.byte	0x00, 0xf0, 0x11, 0x00


	//----- nvinfo : EIATTR_KPARAM_INFO
	.align		4
.L_76:
        /*0048*/ 	.byte	0x04, 0x17
        /*004a*/ 	.short	(.L_78 - .L_77)
.L_77:
        /*004c*/ 	.word	0x00000000
        /*0050*/ 	.short	0x0007
        /*0052*/ 	.short	0x0b78
        /*0054*/ 	.byte	0x00, 0xf0, 0x11, 0x00


	//----- nvinfo : EIATTR_KPARAM_INFO
	.align		4
.L_78:
        /*0058*/ 	.byte	0x04, 0x17
        /*005a*/ 	.short	(.L_80 - .L_79)
.L_79:
        /*005c*/ 	.word	0x00000000
        /*0060*/ 	.short	0x0006
        /*0062*/ 	.short	0x0b74
        /*0064*/ 	.byte	0x00, 0xf0, 0x11, 0x00


	//----- nvinfo : EIATTR_KPARAM_INFO
	.align		4
.L_80:
        /*0068*/ 	.byte	0x04, 0x17
        /*006a*/ 	.short	(.L_82 - .L_81)
.L_81:
        /*006c*/ 	.word	0x00000000
        /*0070*/ 	.short	0x0005
        /*0072*/ 	.short	0x0b70
        /*0074*/ 	.byte	0x00, 0xf0, 0x11, 0x00


	//----- nvinfo : EIATTR_KPARAM_INFO
	.align		4
.L_82:
        /*0078*/ 	.byte	0x04, 0x17
        /*007a*/ 	.short	(.L_84 - .L_83)
.L_83:
        /*007c*/ 	.word	0x00000000
        /*0080*/ 	.short	0x0004
        /*0082*/ 	.short	0x0b6c
        /*0084*/ 	.byte	0x00, 0xf0, 0x11, 0x00


	//----- nvinfo : EIATTR_KPARAM_INFO
	.align		4
.L_84:
        /*0088*/ 	.byte	0x04, 0x17
        /*008a*/ 	.short	(.L_86 - .L_85)
.L_85:
        /*008c*/ 	.word	0x00000000
        /*0090*/ 	.short	0x0003
        /*0092*/ 	.short	0x0b68
        /*0094*/ 	.byte	0x00, 0xf0, 0x05, 0x00


	//----- nvinfo : EIATTR_KPARAM_INFO
	.align		4
.L_86:
        /*0098*/ 	.byte	0x04, 0x17
        /*009a*/ 	.short	(.L_88 - .L_87)
.L_87:
        /*009c*/ 	.word	0x00000000
        /*00a0*/ 	.short	0x0002
        /*00a2*/ 	.short	0x0010
        /*00a4*/ 	.byte	0x00, 0xf0, 0x61, 0x2d


	//----- nvinfo : EIATTR_KPARAM_INFO
	.align		4
.L_88:
        /*00a8*/ 	.byte	0x04, 0x17
        /*00aa*/ 	.short	(.L_90 - .L_89)
.L_89:
        /*00ac*/ 	.word	0x00000000
        /*00b0*/ 	.short	0x0001
        /*00b2*/ 	.short	0x0008
        /*00b4*/ 	.byte	0x00, 0xf0, 0x21, 0x00


	//----- nvinfo : EIATTR_KPARAM_INFO
	.align		4
.L_90:
        /*00b8*/ 	.byte	0x04, 0x17
        /*00ba*/ 	.short	(.L_92 - .L_91)
.L_91:
        /*00bc*/ 	.word	0x00000000
        /*00c0*/ 	.short	0x0000
        /*00c2*/ 	.short	0x0000
        /*00c4*/ 	.byte	0x00, 0xf0, 0x21, 0x00


	//----- nvinfo : EIATTR_MAXREG_COUNT
	.align		4
.L_92:
        /*00c8*/ 	.byte	0x03, 0x1b
        /*00ca*/ 	.short	0x00ff


	//----- nvinfo : EIATTR_EXIT_INSTR_OFFSETS
	.align		4
        /*00cc*/ 	.byte	0x04, 0x1c
        /*00ce*/ 	.short	(.L_94 - .L_93)


	//   ....[0]....
.L_93:
        /*00d0*/ 	.word	0x000000f0


	//   ....[1]....
        /*00d4*/ 	.word	0x000011f0


	//----- nvinfo : EIATTR_CRS_STACK_SIZE
	.align		4
.L_94:
        /*00d8*/ 	.byte	0x04, 0x1e
        /*00da*/ 	.short	(.L_96 - .L_95)
.L_95:
        /*00dc*/ 	.word	0x00000000


	//----- nvinfo : EIATTR_CBANK_PARAM_SIZE
	.align		4
.L_96:
        /*00e0*/ 	.byte	0x03, 0x19
        /*00e2*/ 	.short	0x0b8c


	//----- nvinfo : EIATTR_PARAM_CBANK
	.align		4
        /*00e4*/ 	.byte	0x04, 0x0a
        /*00e6*/ 	.short	(.L_98 - .L_97)
	.align		4
.L_97:
        /*00e8*/ 	.word	index@(.nv.constant0._Z25multi_tensor_apply_kernelI18TensorListMetadataILi4EE11AdamFunctorIN3c108BFloat16EiEJffffff10adamMode_tfEEvlPViT_T0_DpT1_)
        /*00ec*/ 	.short	0x0210
        /*00ee*/ 	.short	0x0b8c
.L_98:


//--------------------- .nv.info._Z25multi_tensor_apply_kernelI18TensorListMetadataILi4EE11AdamFunctorIN3c104HalfEiEJffffff10adamMode_tfEEvlPViT_T0_DpT1_ --------------------------
	.section	.nv.info._Z25multi_tensor_apply_kernelI18TensorListMetadataILi4EE11AdamFunctorIN3c104HalfEiEJffffff10adamMode_tfEEvlPViT_T0_DpT1_,"",@"SHT_CUDA_INFO"
	.align	4


	//----- nvinfo : EIATTR_CUDA_API_VERSION
	.align		4
        /*0000*/ 	.byte	0x04, 0x37
        /*0002*/ 	.short	(.L_100 - .L_99)
.L_99:
        /*0004*/ 	.word	0x0000007a


	//----- nvinfo : EIATTR_KPARAM_INFO
	.align		4
.L_100:
        /*0008*/ 	.byte	0x04, 0x17
        /*000a*/ 	.short	(.L_102 - .L_101)
.L_101:
        /*000c*/ 	.word	0x00000000
        /*0010*/ 	.short	0x000b
        /*0012*/ 	.short	0x0b88
        /*0014*/ 	.byte	0x00, 0xf0, 0x11, 0x00


	//----- nvinfo : EIATTR_KPARAM_INFO
	.align		4
.L_102:
        /*0018*/ 	.byte	0x04, 0x17
        /*001a*/ 	.short	(.L_104 - .L_103)
.L_103:
        /*001c*/ 	.word	0x00000000
        /*0020*/ 	.short	0x000a
        /*0022*/ 	.short	0x0b84
        /*0024*/ 	.byte	0x00, 0xf0, 0x11, 0x00


	//----- nvinfo : EIATTR_KPARAM_INFO
	.align		4
.L_104:
        /*0028*/ 	.byte	0x04, 0x17
        /*002a*/ 	.short	(.L_106 - .L_105)
.L_105:
        /*002c*/ 	.word	0x00000000
        /*0030*/ 	.short	0x0009
        /*0032*/ 	.short	0x0b80
        /*0034*/ 	.byte	0x00, 0xf0, 0x11, 0x00


	//----- nvinfo : EIATTR_KPARAM_INFO
	.align		4
.L_106:
        /*0038*/ 	.byte	0x04, 0x17
        /*003a*/ 	.short	(.L_108 - .L_107)
.L_107:
        /*003c*/ 	.word	0x00000000
        /*0040*/ 	.short	0x0008
        /*0042*/ 	.short	0x0b7c
        /*0044*/ 	.byte	0x00, 0xf0, 0x11, 0x00


	//----- nvinfo : EIATTR_KPARAM_INFO
	.align		4
.L_108:
        /*0048*/ 	.byte	0x04, 0x17
        /*004a*/ 	.short	(.L_110 - .L_109)
.L_109:
        /*004c*/ 	.word	0x00000000
        /*0050*/ 	.short	0x0007
        /*0052*/ 	.short	0x0b78
        /*0054*/ 	.byte	0x00, 0xf0, 0x11, 0x00


	//----- nvinfo : EIATTR_KPARAM_INFO
	.align		4
.L_110:
        /*0058*/ 	.byte	0x04, 0x17
        /*005a*/ 	.short	(.L_112 - .L_111)
.L_111:
        /*005c*/ 	.word	0x00000000
        /*0060*/ 	.short	0x0006
        /*0062*/ 	.short	0x0b74
        /*0064*/ 	.byte	0x00, 0xf0, 0x11, 0x00


	//----- nvinfo : EIATTR_KPARAM_INFO
	.align		4
.L_112:
        /*0068*/ 	.byte	0x04, 0x17
        /*006a*/ 	.short	(.L_114 - .L_113)
.L_113:
        /*006c*/ 	.word	0x00000000
        /*0070*/ 	.short	0x0005
        /*0072*/ 	.short	0x0b70
        /*0074*/ 	.byte	0x00, 0xf0, 0x11, 0x00


	//----- nvinfo : EIATTR_KPARAM_INFO
	.align		4
.L_114:
        /*0078*/ 	.byte	0x04, 0x17
        /*007a*/ 	.short	(.L_116 - .L_115)
.L_115:
        /*007c*/ 	.word	0x00000000
        /*0080*/ 	.short	0x0004
        /*0082*/ 	.short	0x0b6c
        /*0084*/ 	.byte	0x00, 0xf0, 0x11, 0x00


	//----- nvinfo : EIATTR_KPARAM_INFO
	.align		4
.L_116:
        /*0088*/ 	.byte	0x04, 0x17
        /*008a*/ 	.short	(.L_118 - .L_117)
.L_117:
        /*008c*/ 	.word	0x00000000
        /*0090*/ 	.short	0x0003
        /*0092*/ 	.short	0x0b68
        /*0094*/ 	.byte	0x00, 0xf0, 0x05, 0x00


	//----- nvinfo : EIATTR_KPARAM_INFO
	.align		4
.L_118:
        /*0098*/ 	.byte	0x04, 0x17
        /*009a*/ 	.short	(.L_120 - .L_119)
.L_119:
        /*009c*/ 	.word	0x00000000
        /*00a0*/ 	.short	0x0002
        /*00a2*/ 	.short	0x0010
        /*00a4*/ 	.byte	0x00, 0xf0, 0x61, 0x2d


	//----- nvinfo : EIATTR_KPARAM_INFO
	.align		4
.L_120:
        /*00a8*/ 	.byte	0x04, 0x17
        /*00aa*/ 	.short	(.L_122 - .L_121)
.L_121:
        /*00ac*/ 	.word	0x00000000
        /*00b0*/ 	.short	0x0001
        /*00b2*/ 	.short	0x0008
        /*00b4*/ 	.byte	0x00, 0xf0, 0x21, 0x00


	//----- nvinfo : EIATTR_KPARAM_INFO
	.align		4
.L_122:
        /*00b8*/ 	.byte	0x04, 0x17
        /*00ba*/ 	.short	(.L_124 - .L_123)
.L_123:
        /*00bc*/ 	.word	0x00000000
        /*00c0*/ 	.short	0x0000
        /*00c2*/ 	.short	0x0000
        /*00c4*/ 	.byte	0x00, 0xf0, 0x21, 0x00


	//----- nvinfo : EIATTR_MAXREG_COUNT
	.align		4
.L_124:
        /*00c8*/ 	.byte	0x03, 0x1b
        /*00ca*/ 	.short	0x00ff


	//----- nvinfo : EIATTR_EXIT_INSTR_OFFSETS
	.align		4
        /*00cc*/ 	.byte	0x04, 0x1c
        /*00ce*/ 	.short	(.L_126 - .L_125)


	//   ....[0]....
.L_125:
        /*00d0*/ 	.word	0x000000f0


	//   ....[1]....
        /*00d4*/ 	.word	0x00001210


	//----- nvinfo : EIATTR_CRS_STACK_SIZE
	.align		4
.L_126:
        /*00d8*/ 	.byte	0x04, 0x1e
        /*00da*/ 	.short	(.L_128 - .L_127)
.L_127:
        /*00dc*/ 	.word	0x00000000


	//----- nvinfo : EIATTR_CBANK_PARAM_SIZE
	.align		4
.L_128:
        /*00e0*/ 	.byte	0x03, 0x19
        /*00e2*/ 	.short	0x0b8c


	//----- nvinfo : EIATTR_PARAM_CBANK
	.align		4
        /*00e4*/ 	.byte	0x04, 0x0a
        /*00e6*/ 	.short	(.L_130 - .L_129)
	.align		4
.L_129:
        /*00e8*/ 	.word	index@(.nv.constant0._Z25multi_tensor_apply_kernelI18TensorListMetadataILi4EE11AdamFunctorIN3c104HalfEiEJffffff10adamMode_tfEEvlPViT_T0_DpT1_)
        /*00ec*/ 	.short	0x0210
        /*00ee*/ 	.short	0x0b8c
.L_130:


//--------------------- .nv.info._Z25multi_tensor_apply_kernelI18TensorListMetadataILi4EE11AdamFunctorIfiEJffffff10adamMode_tfEEvlPViT_T0_DpT1_ --------------------------
	.section	.nv.info._Z25multi_tensor_apply_kernelI18TensorListMetadataILi4EE11AdamFunctorIfiEJffffff10adamMode_tfEEvlPViT_T0_DpT1_,"",@"SHT_CUDA_INFO"
	.align	4


	//----- nvinfo : EIATTR_CUDA_API_VERSION
	.align		4
        /*0000*/ 	.byte	0x04, 0x37
        /*0002*/ 	.short	(.L_132 - .L_131)
.L_131:
        /*0004*/ 	.word	0x0000007a


	//----- nvinfo : EIATTR_KPARAM_INFO
	.align		4
.L_132:
        /*0008*/ 	.byte	0x04, 0x17
        /*000a*/ 	.short	(.L_134 - .L_133)
.L_133:
        /*000c*/ 	.word	0x00000000
        /*0010*/ 	.short	0x000b
        /*0012*/ 	.short	0x0b88
        /*0014*/ 	.byte	0x00, 0xf0, 0x11, 0x00


	//----- nvinfo : EIATTR_KPARAM_INFO
	.align		4
.L_134:
        /*0018*/ 	.byte	0x04, 0x17
        /*001a*/ 	.short	(.L_136 - .L_135)
.L_135:
        /*001c*/ 	.word	0x00000000
        /*0020*/ 	.short	0x000a
        /*0022*/ 	.short	0x0b84
        /*0024*/ 	.byte	0x00, 0xf0, 0x11, 0x00


	//----- nvinfo : EIATTR_KPARAM_INFO
	.align		4
.L_136:
        /*0028*/ 	.byte	0x04, 0x17
        /*002a*/ 	.short	(.L_138 - .L_137)
.L_137:
        /*002c*/ 	.word	0x00000000
        /*0030*/ 	.short	0x0009
        /*0032*/ 	.short	0x0b80
        /*0034*/ 	.byte	0x00, 0xf0, 0x11, 0x00


	//----- nvinfo : EIATTR_KPARAM_INFO
	.align		4
.L_138:
        /*0038*/ 	.byte	0x04, 0x17
        /*003a*/ 	.short	(.L_140 - .L_139)
.L_139:
        /*003c*/ 	.word	0x00000000
        /*0040*/ 	.short	0x0008
        /*0042*/ 	.short	0x0b7c
        /*0044*/ 	.byte	0x00, 0xf0, 0x11, 0x00


	//----- nvinfo : EIATTR_KPARAM_INFO
	.align		4
.L_140:
        /*0048*/ 	.byte	0x04, 0x17
        /*004a*/ 	.short	(.L_142 - .L_141)
.L_141:
        /*004c*/ 	.word	0x00000000
        /*0050*/ 	.short	0x0007
        /*0052*/ 	.short	0x0b78
        /*0054*/ 	.byte	0x00, 0xf0, 0x11, 0x00


	//----- nvinfo : EIATTR_KPARAM_INFO
	.align		4
.L_142:
        /*0058*/ 	.byte	0x04, 0x17
        /*005a*/ 	.short	(.L_144 - .L_143)
.L_143:
        /*005c*/ 	.word	0x00000000
        /*0060*/ 	.short	0x0006
        /*0062*/ 	.short	0x0b74
        /*0064*/ 	.byte	0x00, 0xf0, 0x11, 0x00


	//----- nvinfo : EIATTR_KPARAM_INFO
	.align		4
.L_144:
        /*0068*/ 	.byte	0x04, 0x17
        /*006a*/ 	.short	(.L_146 - .L_145)
.L_145:
        /*006c*/ 	.word	0x00000000
        /*0070*/ 	.short	0x0005
        /*0072*/ 	.short	0x0b70
        /*0074*/ 	.byte	0x00, 0xf0, 0x11, 0x00


	//----- nvinfo : EIATTR_KPARAM_INFO
	.align		4
.L_146:
        /*0078*/ 	.byte	0x04, 0x17
        /*007a*/ 	.short	(.L_148 - .L_147)
.L_147:
        /*007c*/ 	.word	0x00000000
        /*0080*/ 	.short	0x0004
        /*0082*/ 	.short	0x0b6c
        /*0084*/ 	.byte	0x00, 0xf0, 0x11, 0x00


	//----- nvinfo : EIATTR_KPARAM_INFO
	.align		4
.L_148:
        /*0088*/ 	.byte	0x04, 0x17
        /*008a*/ 	.short	(.L_150 - .L_149)
.L_149:
        /*008c*/ 	.word	0x00000000
        /*0090*/ 	.short	0x0003
        /*0092*/ 	.short	0x0b68
        /*0094*/ 	.byte	0x00, 0xf0, 0x05, 0x00


	//----- nvinfo : EIATTR_KPARAM_INFO
	.align		4
.L_150:
        /*0098*/ 	.byte	0x04, 0x17
        /*009a*/ 	.short	(.L_152 - .L_151)
.L_151:
        /*009c*/ 	.word	0x00000000
        /*00a0*/ 	.short	0x0002
        /*00a2*/ 	.short	0x0010
        /*00a4*/ 	.byte	0x00, 0xf0, 0x61, 0x2d


	//----- nvinfo : EIATTR_KPARAM_INFO
	.align		4
.L_152:
        /*00a8*/ 	.byte	0x04, 0x17
        /*00aa*/ 	.short	(.L_154 - .L_153)
.L_153:
        /*00ac*/ 	.word	0x00000000
        /*00b0*/ 	.short	0x0001
        /*00b2*/ 	.short	0x0008
        /*00b4*/ 	.byte	0x00, 0xf0, 0x21, 0x00


	//----- nvinfo : EIATTR_KPARAM_INFO
	.align		4
.L_154:
        /*00b8*/ 	.byte	0x04, 0x17
        /*00ba*/ 	.short	(.L_156 - .L_155)
.L_155:
        /*00bc*/ 	.word	0x00000000
        /*00c0*/ 	.short	0x0000
        /*00c2*/ 	.short	0x0000
        /*00c4*/ 	.byte	0x00, 0xf0, 0x21, 0x00


	//----- nvinfo : EIATTR_MAXREG_COUNT
	.align		4
.L_156:
        /*00c8*/ 	.byte	0x03, 0x1b
        /*00ca*/ 	.short	0x00ff


	//----- nvinfo : EIATTR_EXIT_INSTR_OFFSETS
	.align		4
        /*00cc*/ 	.byte	0x04, 0x1c
        /*00ce*/ 	.short	(.L_158 - .L_157)


	//   ....[0]....
.L_157:
        /*00d0*/ 	.word	0x000000f0


	//   ....[1]....
        /*00d4*/ 	.word	0x00001020


	//----- nvinfo : EIATTR_CRS_STACK_SIZE
	.align		4
.L_158:
        /*00d8*/ 	.byte	0x04, 0x1e
        /*00da*/ 	.short	(.L_160 - .L_159)
.L_159:
        /*00dc*/ 	.word	0x00000000


	//----- nvinfo : EIATTR_CBANK_PARAM_SIZE
	.align		4
.L_160:
        /*00e0*/ 	.byte	0x03, 0x19
        /*00e2*/ 	.short	0x0b8c


	//----- nvinfo : EIATTR_PARAM_CBANK
	.align		4
        /*00e4*/ 	.byte	0x04, 0x0a
        /*00e6*/ 	.short	(.L_162 - .L_161)
	.align		4
.L_161:
        /*00e8*/ 	.word	index@(.nv.constant0._Z25multi_tensor_apply_kernelI18TensorListMetadataILi4EE11AdamFunctorIfiEJffffff10adamMode_tfEEvlPViT_T0_DpT1_)
        /*00ec*/ 	.short	0x0210
        /*00ee*/ 	.short	0x0b8c
.L_162:


//--------------------- .nv.info._Z25multi_tensor_apply_kernelI18TensorListMetadataILi4EE11AdamFunctorIdiEJffffff10adamMode_tfEEvlPViT_T0_DpT1_ --------------------------
	.section	.nv.info._Z25multi_tensor_apply_kernelI18TensorListMetadataILi4EE11AdamFunctorIdiEJffffff10adamMode_tfEEvlPViT_T0_DpT1_,"",@"SHT_CUDA_INFO"
	.align	4


	//----- nvinfo : EIATTR_CUDA_API_VERSION
	.align		4
        /*0000*/ 	.byte	0x04, 0x37
        /*0002*/ 	.short	(.L_164 - .L_163)
.L_163:
        /*0004*/ 	.word	0x0000007a


	//----- nvinfo : EIATTR_KPARAM_INFO
	.align		4
.L_164:
        /*0008*/ 	.byte	0x04, 0x17
        /*000a*/ 	.short	(.L_166 - .L_165)
.L_165:
        /*000c*/ 	.word	0x00000000
        /*0010*/ 	.short	0x000b
        /*0012*/ 	.short	0x0b88
        /*0014*/ 	.byte	0x00, 0xf0, 0x11, 0x00


	//----- nvinfo : EIATTR_KPARAM_INFO
	.align		4
.L_166:
        /*0018*/ 	.byte	0x04, 0x17
        /*001a*/ 	.short	(.L_168 - .L_167)
.L_167:
        /*001c*/ 	.word	0x00000000
        /*0020*/ 	.short	0x000a
        /*0022*/ 	.short	0x0b84
        /*0024*/ 	.byte	0x00, 0xf0, 0x11, 0x00


	//----- nvinfo : EIATTR_KPARAM_INFO
	.align		4
.L_168:
        /*0028*/ 	.byte	0x04, 0x17
        /*002a*/ 	.short	(.L_170 - .L_169)
.L_169:
        /*002c*/ 	.word	0x00000000
        /*0030*/ 	.short	0x0009
        /*0032*/ 	.short	0x0b80
        /*0034*/ 	.byte	0x00, 0xf0, 0x11, 0x00


	//----- nvinfo : EIATTR_KPARAM_INFO
	.align		4
.L_170:
        /*0038*/ 	.byte	0x04, 0x17
        /*003a*/ 	.short	(.L_172 - .L_171)
.L_171:
        /*003c*/ 	.word	0x00000000
        /*0040*/ 	.short	0x0008
        /*0042*/ 	.short	0x0b7c
        /*0044*/ 	.byte	0x00, 0xf0, 0x11, 0x00


	//----- nvinfo : EIATTR_KPARAM_INFO
	.align		4
.L_172:
        /*0048*/ 	.byte	0x04, 0x17
        /*004a*/ 	.short	(.L_174 - .L_173)
.L_173:
        /*004c*/ 	.word	0x00000000
        /*0050*/ 	.short	0x0007
        /*0052*/ 	.short	0x0b78
        /*0054*/ 	.byte	0x00, 0xf0, 0x11, 0x00


	//----- nvinfo : EIATTR_KPARAM_INFO
	.align		4
.L_174:
        /*0058*/ 	.byte	0x04, 0x17
        /*005a*/ 	.short	(.L_176 - .L_175)
.L_175:
        /*005c*/ 	.word	0x00000000
        /*0060*/ 	.short	0x0006
        /*0062*/ 	.short	0x0b74
        /*0064*/ 	.byte	0x00, 0xf0, 0x11, 0x00


	//----- nvinfo : EIATTR_KPARAM_INFO
	.align		4
.L_176:
        /*0068*/ 	.byte	0x04, 0x17
        /*006a*/ 	.short	(.L_178 - .L_177)
.L_177:
        /*006c*/ 	.word	0x00000000
        /*0070*/ 	.short	0x0005
        /*0072*/ 	.short	0x0b70
        /*0074*/ 	.byte	0x00, 0xf0, 0x11, 0x00


	//----- nvinfo : EIATTR_KPARAM_INFO
	.align		4
.L_178:
        /*0078*/ 	.byte	0x04, 0x17
        /*007a*/ 	.short	(.L_180 - .L_179)
.L_179:
        /*007c*/ 	.word	0x00000000
        /*0080*/ 	.short	0x0004
        /*0082*/ 	.short	0x0b6c
        /*0084*/ 	.byte	0x00, 0xf0, 0x11, 0x00


	//----- nvinfo : EIATTR_KPARAM_INFO
	.align		4
.L_180:
        /*0088*/ 	.byte	0x04, 0x17
        /*008a*/ 	.short	(.L_182 - .L_181)
.L_181:
        /*008c*/ 	.word	0x00000000
        /*0090*/ 	.short	0x0003
        /*0092*/ 	.short	0x0b68
        /*0094*/ 	.byte	0x00, 0xf0, 0x05, 0x00


	//----- nvinfo : EIATTR_KPARAM_INFO
	.align		4
.L_182:
        /*0098*/ 	.byte	0x04, 0x17
        /*009a*/ 	.short	(.L_184 - .L_183)
.L_183:
        /*009c*/ 	.word	0x00000000
        /*00a0*/ 	.short	0x0002
        /*00a2*/ 	.short	0x0010
        /*00a4*/ 	.byte	0x00, 0xf0, 0x61, 0x2d


	//----- nvinfo : EIATTR_KPARAM_INFO
	.align		4
.L_184:
        /*00a8*/ 	.byte	0x04, 0x17
        /*00aa*/ 	.short	(.L_186 - .L_185)
.L_185:
        /*00ac*/ 	.word	0x00000000
        /*00b0*/ 	.short	0x0001
        /*00b2*/ 	.short	0x0008
        /*00b4*/ 	.byte	0x00, 0xf0, 0x21, 0x00


	//----- nvinfo : EIATTR_KPARAM_INFO
	.align		4
.L_186:
        /*00b8*/ 	.byte	0x04, 0x17
        /*00ba*/ 	.short	(.L_188 - .L_187)
.L_187:
        /*00bc*/ 	.word	0x00000000
        /*00c0*/ 	.short	0x0000
        /*00c2*/ 	.short	0x0000
        /*00c4*/ 	.byte	0x00, 0xf0, 0x21, 0x00


	//----- nvinfo : EIATTR_MAXREG_COUNT
	.align		4
.L_188:
        /*00c8*/ 	.byte	0x03, 0x1b
        /*00ca*/ 	.short	0x00ff


	//----- nvinfo : EIATTR_EXIT_INSTR_OFFSETS
	.align		4
        /*00cc*/ 	.byte	0x04, 0x1c
        /*00ce*/ 	.short	(.L_190 - .L_189)


	//   ....[0]....
.L_189:
        /*00d0*/ 	.word	0x000000f0


	//   ....[1]....
        /*00d4*/ 	.word	0x00001820


	//----- nvinfo : EIATTR_CRS_STACK_SIZE
	.align		4
.L_190:
        /*00d8*/ 	.byte	0x04, 0x1e
        /*00da*/ 	.short	(.L_192 - .L_191)
.L_191:
        /*00dc*/ 	.word	0x00000000


	//----- nvinfo : EIATTR_CBANK_PARAM_SIZE
	.align		4
.L_192:
        /*00e0*/ 	.byte	0x03, 0x19
        /*00e2*/ 	.short	0x0b8c


	//----- nvinfo : EIATTR_PARAM_CBANK
	.align		4
        /*00e4*/ 	.byte	0x04, 0x0a
        /*00e6*/ 	.short	(.L_194 - .L_193)
	.align		4
.L_193:
        /*00e8*/ 	.word	index@(.nv.constant0._Z25multi_tensor_apply_kernelI18TensorListMetadataILi4EE11AdamFunctorIdiEJffffff10adamMode_tfEEvlPViT_T0_DpT1_)
        /*00ec*/ 	.short	0x0210
        /*00ee*/ 	.short	0x0b8c
.L_194:


//--------------------- .nv.info._Z25multi_tensor_apply_kernelI18TensorListMetadataILi4EE11AdamFunctorIN3c108BFloat16ElEJffffff10adamMode_tfEEvlPViT_T0_DpT1_ --------------------------
	.section	.nv.info._Z25multi_tensor_apply_kernelI18TensorListMetadataILi4EE11AdamFunctorIN3c108BFloat16ElEJffffff10adamMode_tfEEvlPViT_T0_DpT1_,"",@"SHT_CUDA_INFO"
	.align	4


	//----- nvinfo : EIATTR_CUDA_API_VERSION
	.align		4
        /*0000*/ 	.byte	0x04, 0x37
        /*0002*/ 	.short	(.L_196 - .L_195)
.L_195:
        /*0004*/ 	.word	0x0000007a


	//----- nvinfo : EIATTR_KPARAM_INFO
	.align		4
.L_196:
        /*0008*/ 	.byte	0x04, 0x17
        /*000a*/ 	.short	(.L_198 - .L_197)
.L_197:
        /*000c*/ 	.word	0x00000000
        /*0010*/ 	.short	0x000b
        /*0012*/ 	.short	0x0b88
        /*0014*/ 	.byte	0x00, 0xf0, 0x11, 0x00


	//----- nvinfo : EIATTR_KPARAM_INFO
	.align		4
.L_198:
        /*0018*/ 	.byte	0x04, 0x17
        /*001a*/ 	.short	(.L_200 - .L_199)
.L_199:
        /*001c*/ 	.word	0x00000000
        /*0020*/ 	.short	0x000a
        /*0022*/ 	.short	0x0b84
        /*0024*/ 	.byte	0x00, 0xf0, 0x11, 0x00


	//----- nvinfo : EIATTR_KPARAM_INFO
	.align		4
.L_200:
        /*0028*/ 	.byte	0x04, 0x17
        /*002a*/ 	.short	(.L_202 - .L_201)
.L_201:
        /*002c*/ 	.word	0x00000000
        /*0030*/ 	.short	0x0009
        /*0032*/ 	.short	0x0b80
        /*0034*/ 	.byte	0x00, 0xf0, 0x11, 0x00


	//----- nvinfo : EIATTR_KPARAM_INFO
	.align		4
.L_202:
        /*0038*/ 	.byte	0x04, 0x17
        /*003a*/ 	.short	(.L_204 - .L_203)
.L_203:
        /*003c*/ 	.word	0x00000000
        /*0040*/ 	.short	0x0008
        /*0042*/ 	.short	0x0b7c
        /*0044*/ 	.byte	0x00, 0xf0, 0x11, 0x00


	//----- nvinfo : EIATTR_KPARAM_INFO
	.align		4
.L_204:
        /*0048*/ 	.byte	0x04, 0x17
        /*004a*/ 	.short	(.L_206 - .L_205)
.L_205:
        /*004c*/ 	.word	0x00000000
        /*0050*/ 	.short	0x0007
        /*0052*/ 	.short	0x0b78
        /*0054*/ 	.byte	0x00, 0xf0, 0x11, 0x00


	//----- nvinfo : EIATTR_KPARAM_INFO
	.align		4
.L_206:
        /*0058*/ 	.byte	0x04, 0x17
        /*005a*/ 	.short	(.L_208 - .L_207)
.L_207:
        /*005c*/ 	.word	0x00000000
        /*0060*/ 	.short	0x0006
        /*0062*/ 	.short	0x0b74
        /*0064*/ 	.byte	0x00, 0xf0, 0x11, 0x00


	//----- nvinfo : EIATTR_KPARAM_INFO
	.align		4
.L_208:
        /*0068*/ 	.byte	0x04, 0x17
        /*006a*/ 	.short	(.L_210 - .L_209)
.L_209:
        /*006c*/ 	.word	0x00000000
        /*0070*/ 	.short	0x0005
        /*0072*/ 	.short	0x0b70
        /*0074*/ 	.byte	0x00, 0xf0, 0x11, 0x00


	//----- nvinfo : EIATTR_KPARAM_INFO
	.align		4
.L_210:
        /*0078*/ 	.byte	0x04, 0x17
        /*007a*/ 	.short	(.L_212 - .L_211)
.L_211:
        /*007c*/ 	.word	0x00000000
        /*0080*/ 	.short	0x0004
        /*0082*/ 	.short	0x0b6c
        /*0084*/ 	.byte	0x00, 0xf0, 0x11, 0x00


	//----- nvinfo : EIATTR_KPARAM_INFO
	.align		4
.L_212:
        /*0088*/ 	.byte	0x04, 0x17
        /*008a*/ 	.short	(.L_214 - .L_213)
.L_213:
        /*008c*/ 	.word	0x00000000
        /*0090*/ 	.short	0x0003
        /*0092*/ 	.short	0x0b68
        /*0094*/ 	.byte	0x00, 0xf0, 0x05, 0x00


	//----- nvinfo : EIATTR_KPARAM_INFO
	.align		4
.L_214:
        /*0098*/ 	.byte	0x04, 0x17
        /*009a*/ 	.short	(.L_216 - .L_215)
.L_215:
        /*009c*/ 	.word	0x00000000
        /*00a0*/ 	.short	0x0002
        /*00a2*/ 	.short	0x0010
        /*00a4*/ 	.byte	0x00, 0xf0, 0x61, 0x2d


	//----- nvinfo : EIATTR_KPARAM_INFO
	.align		4
.L_216:
        /*00a8*/ 	.byte	0x04, 0x17
        /*00aa*/ 	.short	(.L_218 - .L_217)
.L_217:
        /*00ac*/ 	.word	0x00000000
        /*00b0*/ 	.short	0x0001
        /*00b2*/ 	.short	0x0008
        /*00b4*/ 	.byte	0x00, 0xf0, 0x21, 0x00


	//----- nvinfo : EIATTR_KPARAM_INFO
	.align		4
.L_218:
        /*00b8*/ 	.byte	0x04, 0x17
        /*00ba*/ 	.short	(.L_220 - .L_219)
.L_219:
        /*00bc*/ 	.word	0x00000000
        /*00c0*/ 	.short	0x0000
        /*00c2*/ 	.short	0x0000
        /*00c4*/ 	.byte	0x00, 0xf0, 0x21, 0x00


	//----- nvinfo : EIATTR_MAXREG_COUNT
	.align		4
.L_220:
        /*00c8*/ 	.byte	0x03, 0x1b
        /*00ca*/ 	.short	0x00ff


	//----- nvinfo : EIATTR_EXIT_INSTR_OFFSETS
	.align		4
        /*00cc*/ 	.byte	0x04, 0x1c
        /*00ce*/ 	.short	(.L_222 - .L_221)


	//   ....[0]....
.L_221:
        /*00d0*/ 	.word	0x00000160


	//   ....[1]....
        /*00d4*/ 	.word	0x00001400


	//----- nvinfo : EIATTR_CRS_STACK_SIZE
	.align		4
.L_222:
        /*00d8*/ 	.byte	0x04, 0x1e
        /*00da*/ 	.short	(.L_224 - .L_223)
.L_223:
        /*00dc*/ 	.word	0x00000000


	//----- nvinfo : EIATTR_CBANK_PARAM_SIZE
	.align		4
.L_224:
        /*00e0*/ 	.byte	0x03, 0x19
        /*00e2*/ 	.short	0x0b8c


	//----- nvinfo : EIATTR_PARAM_CBANK
	.align		4
        /*00e4*/ 	.byte	0x04, 0x0a
        /*00e6*/ 	.short	(.L_226 - .L_225)
	.align		4
.L_225:
        /*00e8*/ 	.word	index@(.nv.constant0._Z25multi_tensor_apply_kernelI18TensorListMetadataILi4EE11AdamFunctorIN3c108BFloat16ElEJffffff10adamMode_tfEEvlPViT_T0_DpT1_)
        /*00ec*/ 	.short	0x0210
        /*00ee*/ 	.short	0x0b8c
.L_226:


//--------------------- .nv.info._Z25multi_tensor_apply_kernelI18TensorListMetadataILi4EE11AdamFunctorIN3c104HalfElEJffffff10adamMode_tfEEvlPViT_T0_DpT1_ --------------------------
	.section	.nv.info._Z25multi_tensor_apply_kernelI18TensorListMetadataILi4EE11AdamFunctorIN3c104HalfElEJffffff10adamMode_tfEEvlPViT_T0_DpT1_,"",@"SHT_CUDA_INFO"
	.align	4


	//----- nvinfo : EIATTR_CUDA_API_VERSION
	.align		4
        /*0000*/ 	.byte	0x04, 0x37
        /*0002*/ 	.short	(.L_228 - .L_227)
.L_227:
        /*0004*/ 	.word	0x0000007a


	//----- nvinfo : EIATTR_KPARAM_INFO
	.align		4
.L_228:
        /*0008*/ 	.byte	0x04, 0x17
        /*000a*/ 	.short	(.L_230 - .L_229)
.L_229:
        /*000c*/ 	.word	0x00000000
        /*0010*/ 	.short	0x000b
        /*0012*/ 	.short	0x0b88
        /*0014*/ 	.byte	0x00, 0xf0, 0x11, 0x00


	//----- nvinfo : EIATTR_KPARAM_INFO
	.align		4
.L_230:
        /*0018*/ 	.byte	0x04, 0x17
        /*001a*/ 	.short	(.L_232 - .L_231)
.L_231:
        /*001c*/ 	.word	0x00000000
        /*0020*/ 	.short	0x000a
        /*0022*/ 	.short	0x0b84
        /*0024*/ 	.byte	0x00, 0xf0, 0x11, 0x00


	//----- nvinfo : EIATTR_KPARAM_INFO
	.align		4
.L_232:
        /*0028*/ 	.byte	0x04, 0x17
        /*002a*/ 	.short	(.L_234 - .L_233)
.L_233:
        /*002c*/ 	.word	0x00000000
        /*0030*/ 	.short	0x0009
        /*0032*/ 	.short	0x0b80
        /*0034*/ 	.byte	0x00, 0xf0, 0x11, 0x00


	//----- nvinfo : EIATTR_KPARAM_INFO
	.align		4
.L_234:
        /*0038*/ 	.byte	0x04, 0x17
        /*003a*/ 	.short	(.L_236 - .L_235)
.L_235:
        /*003c*/ 	.word	0x00000000
        /*0040*/ 	.short	0x0008
        /*0042*/ 	.short	0x0b7c
        /*0044*/ 	.byte	0x00, 0xf0, 0x11, 0x00


	//----- nvinfo : EIATTR_KPARAM_INFO
	.align		4
.L_236:
        /*0048*/ 	.byte	0x04, 0x17
        /*004a*/ 	.short	(.L_238 - .L_237)
.L_237:
        /*004c*/ 	.word	0x00000000
        /*0050*/ 	.short	0x0007
        /*0052*/ 	.short	0x0b78
        /*0054*/ 	.byte	0x00, 0xf0, 0x11, 0x00


	//----- nvinfo : EIATTR_KPARAM_INFO
	.align		4
.L_238:
        /*0058*/ 	.byte	0x04, 0x17
        /*005a*/ 	.short	(.L_240 - .L_239)
.L_239:
        /*005c*/ 	.word	0x00000000
        /*0060*/ 	.short	0x0006
        /*0062*/ 	.short	0x0b74
        /*0064*/ 	.byte	0x00, 0xf0, 0x11, 0x00


	//----- nvinfo : EIATTR_KPARAM_INFO
	.align		4
.L_240:
        /*0068*/ 	.byte	0x04, 0x17
        /*006a*/ 	.short	(.L_242 - .L_241)
.L_241:
        /*006c*/ 	.word	0x00000000
        /*0070*/ 	.short	0x0005
        /*0072*/ 	.short	0x0b70
        /*0074*/ 	.byte	0x00, 0xf0, 0x11, 0x00


	//----- nvinfo : EIATTR_KPARAM_INFO
	.align		4
.L_242:
        /*0078*/ 	.byte	0x04, 0x17
        /*007a*/ 	.short	(.L_244 - .L_243)
.L_243:
        /*007c*/ 	.word	0x00000000
        /*0080*/ 	.short	0x0004
        /*0082*/ 	.short	0x0b6c
        /*0084*/ 	.byte	0x00, 0xf0, 0x11, 0x00


	//----- nvinfo : EIATTR_KPARAM_INFO
	.align		4
.L_244:
        /*0088*/ 	.byte	0x04, 0x17
        /*008a*/ 	.short	(.L_246 - .L_245)
.L_245:
        /*008c*/ 	.word	0x00000000
        /*0090*/ 	.short	0x0003
        /*0092*/ 	.short	0x0b68
        /*0094*/ 	.byte	0x00, 0xf0, 0x05, 0x00


	//----- nvinfo : EIATTR_KPARAM_INFO
	.align		4
.L_246:
        /*0098*/ 	.byte	0x04, 0x17
        /*009a*/ 	.short	(.L_248 - .L_247)
.L_247:
        /*009c*/ 	.word	0x00000000
        /*00a0*/ 	.short	0x0002
        /*00a2*/ 	.short	0x0010
        /*00a4*/ 	.byte	0x00, 0xf0, 0x61, 0x2d


	//----- nvinfo : EIATTR_KPARAM_INFO
	.align		4
.L_248:
        /*00a8*/ 	.byte	0x04, 0x17
        /*00aa*/ 	.short	(.L_250 - .L_249)
.L_249:
        /*00ac*/ 	.word	0x00000000
        /*00b0*/ 	.short	0x0001
        /*00b2*/ 	.short	0x0008
        /*00b4*/ 	.byte	0x00, 0xf0, 0x21, 0x00


	//----- nvinfo : EIATTR_KPARAM_INFO
	.align		4
.L_250:
        /*00b8*/ 	.byte	0x04, 0x17
        /*00ba*/ 	.short	(.L_252 - .L_251)
.L_251:
        /*00bc*/ 	.word	0x00000000
        /*00c0*/ 	.short	0x0000
        /*00c2*/ 	.short	0x0000
        /*00c4*/ 	.byte	0x00, 0xf0, 0x21, 0x00


	//----- nvinfo : EIATTR_MAXREG_COUNT
	.align		4
.L_252:
        /*00c8*/ 	.byte	0x03, 0x1b
        /*00ca*/ 	.short	0x00ff


	//----- nvinfo : EIATTR_EXIT_INSTR_OFFSETS
	.align		4
        /*00cc*/ 	.byte	0x04, 0x1c
        /*00ce*/ 	.short	(.L_254 - .L_253)


	//   ....[0]....
.L_253:
        /*00d0*/ 	.word	0x00000160


	//   ....[1]....
        /*00d4*/ 	.word	0x00001400


	//----- nvinfo : EIATTR_CRS_STACK_SIZE
	.align		4
.L_254:
        /*00d8*/ 	.byte	0x04, 0x1e
        /*00da*/ 	.short	(.L_256 - .L_255)
.L_255:
        /*00dc*/ 	.word	0x00000000


	//----- nvinfo : EIATTR_CBANK_PARAM_SIZE
	.align		4
.L_256:
        /*00e0*/ 	.byte	0x03, 0x19
        /*00e2*/ 	.short	0x0b8c


	//----- nvinfo : EIATTR_PARAM_CBANK
	.align		4
        /*00e4*/ 	.byte	0x04, 0x0a
        /*00e6*/ 	.short	(.L_258 - .L_257)
	.align		4
.L_257:
        /*00e8*/ 	.word	index@(.nv.constant0._Z25multi_tensor_apply_kernelI18TensorListMetadataILi4EE11AdamFunctorIN3c104HalfElEJffffff10adamMode_tfEEvlPViT_T0_DpT1_)
        /*00ec*/ 	.short	0x0210
        /*00ee*/ 	.short	0x0b8c
.L_258:


//--------------------- .nv.info._Z25multi_tensor_apply_kernelI18TensorListMetadataILi4EE11AdamFunctorIflEJffffff10adamMode_tfEEvlPViT_T0_DpT1_ --------------------------
	.section	.nv.info._Z25multi_tensor_apply_kernelI18TensorListMetadataILi4EE11AdamFunctorIflEJffffff10adamMode_tfEEvlPViT_T0_DpT1_,"",@"SHT_CUDA_INFO"
	.align	4


	//----- nvinfo : EIATTR_CUDA_API_VERSION
	.align		4
        /*0000*/ 	.byte	0x04, 0x37
        /*0002*/ 	.short	(.L_260 - .L_259)
.L_259:
        /*0004*/ 	.word	0x0000007a


	//----- nvinfo : EIATTR_KPARAM_INFO
	.align		4
.L_260:
        /*0008*/ 	.byte	0x04, 0x17
        /*000a*/ 	.short	(.L_262 - .L_261)
.L_261:
        /*000c*/ 	.word	0x00000000
        /*0010*/ 	.short	0x000b
        /*0012*/ 	.short	0x0b88
        /*0014*/ 	.byte	0x00, 0xf0, 0x11, 0x00


	//----- nvinfo : EIATTR_KPARAM_INFO
	.align		4
.L_262:
        /*0018*/ 	.byte	0x04, 0x17
        /*001a*/ 	.short	(.L_264 - .L_263)
.L_263:
        /*001c*/ 	.word	0x00000000
        /*0020*/ 	.short	0x000a
        /*0022*/ 	.short	0x0b84
        /*0024*/ 	.byte	0x00, 0xf0, 0x11, 0x00


	//----- nvinfo : EIATTR_KPARAM_INFO
	.align		4
.L_264:
        /*0028*/ 	.byte	0x04, 0x17
        /*002a*/ 	.short	(.L_266 - .L_265)
.L_265:
        /*002c*/ 	.word	0x00000000
        /*0030*/ 	.short	0x0009
        /*0032*/ 	.short	0x0b80
        /*0034*/ 	.byte	0x00, 0xf0, 0x11, 0x00


	//----- nvinfo : EIATTR_KPARAM_INFO
	.align		4
.L_266:
        /*0038*/ 	.byte	0x04, 0x17
        /*003a*/ 	.short	(.L_268 - .L_267)
.L_267:
        /*003c*/ 	.word	0x00000000
        /*0040*/ 	.short	0x0008
        /*0042*/ 	.short	0x0b7c
        /*0044*/ 	.byte	0x00, 0xf0, 0x11, 0x00


	//----- nvinfo : EIATTR_KPARAM_INFO
	.align		4
.L_268:
        /*0048*/ 	.byte	0x04, 0x17
        /*004a*/ 	.short	(.L_270 - .L_269)
.L_269:
        /*004c*/ 	.word	0x00000000
        /*0050*/ 	.short	0x0007
        /*0052*/ 	.short	0x0b78
        /*0054*/ 	.byte	0x00, 0xf0, 0x11, 0x00


	//----- nvinfo : EIATTR_KPARAM_INFO
	.align		4
.L_270:
        /*0058*/ 	.byte	0x04, 0x17
        /*005a*/ 	.short	(.L_272 - .L_271)
.L_271:
        /*005c*/ 	.word	0x00000000
        /*0060*/ 	.short	0x0006
        /*0062*/ 	.short	0x0b74
        /*0064*/ 	.byte	0x00, 0xf0, 0x11, 0x00


	//----- nvinfo : EIATTR_KPARAM_INFO
	.align		4
.L_272:
        /*0068*/ 	.byte	0x04, 0x17
        /*006a*/ 	.short	(.L_274 - .L_273)
.L_273:
        /*006c*/ 	.word	0x00000000
        /*0070*/ 	.short	0x0005
        /*0072*/ 	.short	0x0b70
        /*0074*/ 	.byte	0x00, 0xf0, 0x11, 0x00


	//----- nvinfo : EIATTR_KPARAM_INFO
	.align		4
.L_274:
        /*0078*/ 	.byte	0x04, 0x17
        /*007a*/ 	.short	(.L_276 - .L_275)
.L_275:
        /*007c*/ 	.word	0x00000000
        /*0080*/ 	.short	0x0004
        /*0082*/ 	.short	0x0b6c
        /*0084*/ 	.byte	0x00, 0xf0, 0x11, 0x00


	//----- nvinfo : EIATTR_KPARAM_INFO
	.align		4
.L_276:
        /*0088*/ 	.byte	0x04, 0x17
        /*008a*/ 	.short	(.L_278 - .L_277)
.L_277:
        /*008c*/ 	.word	0x00000000
        /*0090*/ 	.short	0x0003
        /*0092*/ 	.short	0x0b68
        /*0094*/ 	.byte	0x00, 0xf0, 0x05, 0x00


	//----- nvinfo : EIATTR_KPARAM_INFO
	.align		4
.L_278:
        /*0098*/ 	.byte	0x04, 0x17
        /*009a*/ 	.short	(.L_280 - .L_279)
.L_279:
        /*009c*/ 	.word	0x00000000
        /*00a0*/ 	.short	0x0002
        /*00a2*/ 	.short	0x0010
        /*00a4*/ 	.byte	0x00, 0xf0, 0x61, 0x2d


	//----- nvinfo : EIATTR_KPARAM_INFO
	.align		4
.L_280:
        /*00a8*/ 	.byte	0x04, 0x17
        /*00aa*/ 	.short	(.L_282 - .L_281)
.L_281:
        /*00ac*/ 	.word	0x00000000
        /*00b0*/ 	.short	0x0001
        /*00b2*/ 	.short	0x0008
        /*00b4*/ 	.byte	0x00, 0xf0, 0x21, 0x00


	//----- nvinfo : EIATTR_KPARAM_INFO
	.align		4
.L_282:
        /*00b8*/ 	.byte	0x04, 0x17
        /*00ba*/ 	.short	(.L_284 - .L_283)
.L_283:
        /*00bc*/ 	.word	0x00000000
        /*00c0*/ 	.short	0x0000
        /*00c2*/ 	.short	0x0000
        /*00c4*/ 	.byte	0x00, 0xf0, 0x21, 0x00


	//----- nvinfo : EIATTR_MAXREG_COUNT
	.align		4
.L_284:
        /*00c8*/ 	.byte	0x03, 0x1b
        /*00ca*/ 	.short	0x00ff


	//----- nvinfo : EIATTR_EXIT_INSTR_OFFSETS
	.align		4
        /*00cc*/ 	.byte	0x04, 0x1c
        /*00ce*/ 	.short	(.L_286 - .L_285)


	//   ....[0]....
.L_285:
        /*00d0*/ 	.word	0x00000160


	//   ....[1]....
        /*00d4*/ 	.word	0x00001240


	//----- nvinfo : EIATTR_CRS_STACK_SIZE
	.align		4
.L_286:
        /*00d8*/ 	.byte	0x04, 0x1e
        /*00da*/ 	.short	(.L_288 - .L_287)
.L_287:
        /*00dc*/ 	.word	0x00000000


	//----- nvinfo : EIATTR_CBANK_PARAM_SIZE
	.align		4
.L_288:
        /*00e0*/ 	.byte	0x03, 0x19
        /*00e2*/ 	.short	0x0b8c


	//----- nvinfo : EIATTR_PARAM_CBANK
	.align		4
        /*00e4*/ 	.byte	0x04, 0x0a
        /*00e6*/ 	.short	(.L_290 - .L_289)
	.align		4
.L_289:
        /*00e8*/ 	.word	index@(.nv.constant0._Z25multi_tensor_apply_kernelI18TensorListMetadataILi4EE11AdamFunctorIflEJffffff10adamMode_tfEEvlPViT_T0_DpT1_)
        /*00ec*/ 	.short	0x0210
        /*00ee*/ 	.short	0x0b8c
.L_290:


//--------------------- .nv.info._Z25multi_tensor_apply_kernelI18TensorListMetadataILi4EE11AdamFunctorIdlEJffffff10adamMode_tfEEvlPViT_T0_DpT1_ --------------------------
	.section	.nv.info._Z25multi_tensor_apply_kernelI18TensorListMetadataILi4EE11AdamFunctorIdlEJffffff10adamMode_tfEEvlPViT_T0_DpT1_,"",@"SHT_CUDA_INFO"
	.align	4


	//----- nvinfo : EIATTR_CUDA_API_VERSION
	.align		4
        /*0000*/ 	.byte	0x04, 0x37
        /*0002*/ 	.short	(.L_292 - .L_291)
.L_291:
        /*0004*/ 	.word	0x0000007a


	//----- nvinfo : EIATTR_KPARAM_INFO
	.align		4
.L_292:
        /*0008*/ 	.byte	0x04, 0x17
        /*000a*/ 	.short	(.L_294 - .L_293)
.L_293:
        /*000c*/ 	.word	0x00000000
        /*0010*/ 	.short	0x000b
        /*0012*/ 	.short	0x0b88
        /*0014*/ 	.byte	0x00, 0xf0, 0x11, 0x00


	//----- nvinfo : EIATTR_KPARAM_INFO
	.align		4
.L_294:
        /*0018*/ 	.byte	0x04, 0x17
        /*001a*/ 	.short	(.L_296 - .L_295)
.L_295:
        /*001c*/ 	.word	0x00000000
        /*0020*/ 	.short	0x000a
        /*0022*/ 	.short	0x0b84
        /*0024*/ 	.byte	0x00, 0xf0, 0x11, 0x00


	//----- nvinfo : EIATTR_KPARAM_INFO
	.align		4
.L_296:
        /*0028*/ 	.byte	0x04, 0x17
        /*002a*/ 	.short	(.L_298 - .L_297)
.L_297:
        /*002c*/ 	.word	0x00000000
        /*0030*/ 	.short	0x0009
        /*0032*/ 	.short	0x0b80
        /*0034*/ 	.byte	0x00, 0xf0, 0x11, 0x00


	//----- nvinfo : EIATTR_KPARAM_INFO
	.align		4
.L_298:
        /*0038*/ 	.byte	0x04, 0x17
        /*003a*/ 	.short	(.L_300 - .L_299)
.L_299:
        /*003c*/ 	.word	0x00000000
        /*0040*/ 	.short	0x0008
        /*0042*/ 	.short	0x0b7c
        /*0044*/ 	.byte	0x00, 0xf0, 0x11, 0x00


	//----- nvinfo : EIATTR_KPARAM_INFO
	.align		4
.L_300:
        /*0048*/ 	.byte	0x04, 0x17
        /*004a*/ 	.short	(.L_302 - .L_301)
.L_301:
        /*004c*/ 	.word	0x00000000
        /*0050*/ 	.short	0x0007
        /*0052*/ 	.short	0x0b78
        /*0054*/ 	.byte	0x00, 0xf0, 0x11, 0x00


	//----- nvinfo : EIATTR_KPARAM_INFO
	.align		4
.L_302:
        /*0058*/ 	.byte	0x04, 0x17
        /*005a*/ 	.short	(.L_304 - .L_303)
.L_303:
        /*005c*/ 	.word	0x00000000
        /*0060*/ 	.short	0x0006
        /*0062*/ 	.short	0x0b74
        /*0064*/ 	.byte	0x00, 0xf0, 0x11, 0x00


	//----- nvinfo : EIATTR_KPARAM_INFO
	.align		4
.L_304:
        /*0068*/ 	.byte	0x04, 0x17
        /*006a*/ 	.short	(.L_306 - .L_305)
.L_305:
        /*006c*/ 	.word	0x00000000
        /*0070*/ 	.short	0x0005
        /*0072*/ 	.short	0x0b70
        /*0074*/ 	.byte	0x00, 0xf0, 0x11, 0x00


	//----- nvinfo : EIATTR_KPARAM_INFO
	.align		4
.L_306:
        /*0078*/ 	.byte	0x04, 0x17
        /*007a*/ 	.short	(.L_308 - .L_307)
.L_307:
        /*007c*/ 	.word	0x00000000
        /*0080*/ 	.short	0x0004
        /*0082*/ 	.short	0x0b6c
        /*0084*/ 	.byte	0x00, 0xf0, 0x11, 0x00


	//----- nvinfo : EIATTR_KPARAM_INFO
	.align		4
.L_308:
        /*0088*/ 	.byte	0x04, 0x17
        /*008a*/ 	.short	(.L_310 - .L_309)
.L_309:
        /*008c*/ 	.word	0x00000000
        /*0090*/ 	.short	0x0003
        /*0092*/ 	.short	0x0b68
        /*0094*/ 	.byte	0x00, 0xf0, 0x05, 0x00


	//----- nvinfo : EIATTR_KPARAM_INFO
	.align		4
.L_310:
        /*0098*/ 	.byte	0x04, 0x17
        /*009a*/ 	.short	(.L_312 - .L_311)
.L_311:
        /*009c*/ 	.word	0x00000000
        /*00a0*/ 	.short	0x0002
        /*00a2*/ 	.short	0x0010
        /*00a4*/ 	.byte	0x00, 0xf0, 0x61, 0x2d


	//----- nvinfo : EIATTR_KPARAM_INFO
	.align		4
.L_312:
        /*00a8*/ 	.byte	0x04, 0x17
        /*00aa*/ 	.short	(.L_314 - .L_313)
.L_313:
        /*00ac*/ 	.word	0x00000000
        /*00b0*/ 	.short	0x0001
        /*00b2*/ 	.short	0x0008
        /*00b4*/ 	.byte	0x00, 0xf0, 0x21, 0x00


	//----- nvinfo : EIATTR_KPARAM_INFO
	.align		4
.L_314:
        /*00b8*/ 	.byte	0x04, 0x17
        /*00ba*/ 	.short	(.L_316 - .L_315)
.L_315:
        /*00bc*/ 	.word	0x00000000
        /*00c0*/ 	.short	0x0000
        /*00c2*/ 	.short	0x0000
        /*00c4*/ 	.byte	0x00, 0xf0, 0x21, 0x00


	//----- nvinfo : EIATTR_MAXREG_COUNT
	.align		4
.L_316:
        /*00c8*/ 	.byte	0x03, 0x1b
        /*00ca*/ 	.short	0x00ff


	//----- nvinfo : EIATTR_EXIT_INSTR_OFFSETS
	.align		4
        /*00cc*/ 	.byte	0x04, 0x1c
        /*00ce*/ 	.short	(.L_318 - .L_317)


	//   ....[0]....
.L_317:
        /*00d0*/ 	.word	0x00000160


	//   ....[1]....
        /*00d4*/ 	.word	0x00001960


	//----- nvinfo : EIATTR_CRS_STACK_SIZE
	.align		4
.L_318:
        /*00d8*/ 	.byte	0x04, 0x1e
        /*00da*/ 	.short	(.L_320 - .L_319)
.L_319:
        /*00dc*/ 	.word	0x00000000


	//----- nvinfo : EIATTR_CBANK_PARAM_SIZE
	.align		4
.L_320:
        /*00e0*/ 	.byte	0x03, 0x19
        /*00e2*/ 	.short	0x0b8c


	//----- nvinfo : EIATTR_PARAM_CBANK
	.align		4
        /*00e4*/ 	.byte	0x04, 0x0a
        /*00e6*/ 	.short	(.L_322 - .L_321)
	.align		4
.L_321:
        /*00e8*/ 	.word	index@(.nv.constant0._Z25multi_tensor_apply_kernelI18TensorListMetadataILi4EE11AdamFunctorIdlEJffffff10adamMode_tfEEvlPViT_T0_DpT1_)
        /*00ec*/ 	.short	0x0210
        /*00ee*/ 	.short	0x0b8c
.L_322:


//--------------------- .text._Z25multi_tensor_apply_kernelI18TensorListMetadataILi4EE11AdamFunctorIN3c108BFloat16EiEJffffff10adamMode_tfEEvlPViT_T0_DpT1_ --------------------------
	.section	.text._Z25multi_tensor_apply_kernelI18TensorListMetadataILi4EE11AdamFunctorIN3c108BFloat16EiEJffffff10adamMode_tfEEvlPViT_T0_DpT1_,"ax",@progbits
	.align	128
        .global         _Z25multi_tensor_apply_kernelI18TensorListMetadataILi4EE11AdamFunctorIN3c108BFloat16EiEJffffff10adamMode_tfEEvlPViT_T0_DpT1_
        .type           _Z25multi_tensor_apply_kernelI18TensorListMetadataILi4EE11AdamFunctorIN3c108BFloat16EiEJffffff10adamMode_tfEEvlPViT_T0_DpT1_,@function
        .size           _Z25multi_tensor_apply_kernelI18TensorListMetadataILi4EE11AdamFunctorIN3c108BFloat16EiEJffffff10adamMode_tfEEvlPViT_T0_DpT1_,(.L_x_72 - _Z25multi_tensor_apply_kernelI18TensorListMetadataILi4EE11AdamFunctorIN3c108BFloat16EiEJffffff10adamMode_tfEEvlPViT_T0_DpT1_)
        .other          _Z25multi_tensor_apply_kernelI18TensorListMetadataILi4EE11AdamFunctorIN3c108BFloat16EiEJffffff10adamMode_tfEEvlPViT_T0_DpT1_,@"STO_CUDA_ENTRY STV_DEFAULT"
_Z25multi_tensor_apply_kernelI18TensorListMetadataILi4EE11AdamFunctorIN3c108BFloat16EiEJffffff10adamMode_tfEEvlPViT_T0_DpT1_:
.text._Z25multi_tensor_apply_kernelI18TensorListMetadataILi4EE11AdamFunctorIN3c108BFloat16EiEJffffff10adamMode_tfEEvlPViT_T0_DpT1_:
[----:B------:R-:W0:Y:S02]  /*0000*/  LDC R1, c[0x0][0x28] ;  /* 0x00000a00ff017b82 */ /* 0x000e240000000800 */
[----:B------:R-:W1:Y:S01]  /*0010*/  S2UR UR5, SR_CTAID.X ;  /* 0x00000000000579c3 */ /* 0x000e620000002500 */
[----:B------:R-:W-:Y:S01]  /*0020*/  UMOV UR7, 0x10 ;  /* 0x0000001000077882 */ /* 0x000fe20000000000 */
[----:B------:R-:W-:Y:S02]  /*0030*/  ULDC UR9, c[0x0][0x210] ;  /* 0x0000840000097ab9 */ /* 0x000fe40000000800 */
[----:B------:R-:W-:Y:S02]  /*0040*/  UISETP.GE.AND UP0, UPT, UR9, 0x1, UPT ;  /* 0x000000010900788c */ /* 0x000fe4000bf06270 */
[----:B-1----:R-:W-:-:S03]  /*0050*/  ULEA UR4, UR5, UR7, 0x2 ;  /* 0x0000000705047291 */ /* 0x002fc6000f8e103f */
[----:B------:R-:W-:Y:S02]  /*0060*/  ULDC.U8 UR5, c[0x0][UR5+0x730] ;  /* 0x0001cc0005057abb */ /* 0x000fe40008000000 */
[----:B------:R-:W-:Y:S02]  /*0070*/  ULEA UR6, UR5, UR7, 0x2 ;  /* 0x0000000705067291 */ /* 0x000fe4000f8e103f */
[----:B------:R-:W-:-:S05]  /*0080*/  ULEA UR5, UR5, UR7, 0x3 ;  /* 0x0000000705057291 */ /* 0x000fca000f8e183f */
[----:B------:R-:W-:Y:S02]  /*0090*/  ULDC UR4, c[0x0][UR4+0x860] ;  /* 0x0002180004047abb */ /* 0x000fe40008000800 */
[----:B------:R-:W-:-:S03]  /*00a0*/  UIMAD UR8, UR4, UR9, URZ ;  /* 0x00000009040872a4 */ /* 0x000fc6000f8e023f */
[----:B------:R-:W-:Y:S02]  /*00b0*/  ULDC UR6, c[0x0][UR6+0x690] ;  /* 0x0001a40006067abb */ /* 0x000fe40008000800 */
[----:B------:R-:W-:-:S04]  /*00c0*/  UIADD3 UR9, -UR8, UR6, URZ ;  /* 0x0000000608097290 */ /* 0x000fc8000fffe13f */
[----:B------:R-:W-:-:S06]  /*00d0*/  UISETP.LT.OR UP0, UPT, UR9, 0x1, !UP0 ;  /* 0x000000010900788c */ /* 0x000fcc000c701670 */
[----:B------:R-:W-:-:S13]  /*00e0*/  PLOP3.LUT P0, PT, PT, PT, UP0, 0x80, 0x0 ;  /* 0x000000000000781c */ /* 0x000fda0003f0f008 */
[----:B------:R-:W-:Y:S05]  /*00f0*/  @P0 EXIT ;  /* 0x000000000000094d */ /* 0x000fea0003800000 */
[----:B------:R-:W1:Y:S01]  /*0100*/  LDC R0, c[0x0][0xd7c] ;  /* 0x00035f00ff007b82 */ /* 0x000e620000000800 */
[----:B------:R-:W2:Y:S01]  /*0110*/  S2R R39, SR_TID.X ;  /* 0x0000000000277919 */ /* 0x000ea20000002100 */
[----:B------:R-:W-:Y:S01]  /*0120*/  ULDC.64 UR10, c[0x0][UR5+0x210] ;  /* 0x00008400050a7abb */ /* 0x000fe20008000a00 */
[----:B------:R-:W-:Y:S01]  /*0130*/  ULDC.64 UR12, c[0x0][UR5+0x330] ;  /* 0x0000cc00050c7abb */ /* 0x000fe20008000a00 */
[----:B------:R-:W-:Y:S01]  /*0140*/  ULDC.64 UR14, c[0x0][UR5+0x450] ;  /* 0x00011400050e7abb */ /* 0x000fe20008000a00 */
[----:B------:R-:W-:Y:S01]  /*0150*/  ULDC.64 UR6, c[0x0][UR5+0x570] ;  /* 0x00015c0005067abb */ /* 0x000fe20008000a00 */
[----:B------:R-:W-:Y:S02]  /*0160*/  USHF.R.S32.HI UR20, URZ, 0x1f, UR8 ;  /* 0x0000001f3f147899 */ /* 0x000fe40008011408 */
[----:B------:R-:W3:Y:S01]  /*0170*/  LDC R2, c[0x0][0xd80] ;  /* 0x00036000ff027b82 */ /* 0x000ee20000000800 */
[----:B------:R-:W-:Y:S01]  /*0180*/  ULDC UR5, c[0x0][0x0] ;  /* 0x0000000000057ab9 */ /* 0x000fe20000000800 */
[----:B------:R-:W-:Y:S01]  /*0190*/  UMOV UR4, URZ ;  /* 0x0000003f00047c82 */ /* 0x000fe20008000000 */
[----:B------:R-:W-:Y:S01]  /*01a0*/  ULDC.64 UR18, c[0x0][0x208] ;  /* 0x0000820000127ab9 */ /* 0x000fe20000000a00 */
[----:B------:R-:W-:Y:S01]  /*01b0*/  ULDC UR27, c[0x0][0xd7c] ;  /* 0x00035f00001b7ab9 */ /* 0x000fe20000000800 */
[----:B------:R-:W-:Y:S01]  /*01c0*/  ULDC UR26, c[0x0][0x210] ;  /* 0x00008400001a7ab9 */ /* 0x000fe20000000800 */
[----:B------:R-:W-:Y:S01]  /*01d0*/  ULDC UR24, c[0x0][0xd98] ;  /* 0x0003660000187ab9 */ /* 0x000fe20000000800 */
[----:B------:R-:W-:Y:S01]  /*01e0*/  ULDC UR21, c[0x0][0xd94] ;  /* 0x0003650000157ab9 */ /* 0x000fe20000000800 */
[----:B------:R-:W-:Y:S01]  /*01f0*/  ULDC UR25, c[0x0][0xd90] ;  /* 0x0003640000197ab9 */ /* 0x000fe20000000800 */
[----:B------:R-:W-:Y:S01]  /*0200*/  ULDC.64 UR28, c[0x0][0xd80] ;  /* 0x00036000001c7ab9 */ /* 0x000fe20000000a00 */
[----:B------:R-:W-:Y:S01]  /*0210*/  ULDC.64 UR22, c[0x0][0xd88] ;  /* 0x0003620000167ab9 */ /* 0x000fe20000000a00 */
[----:B-1----:R-:W-:-:S05]  /*0220*/  FADD.FTZ R0, -R0, 1 ;  /* 0x3f80000000007421 */ /* 0x002fca0000010100 */
[----:B------:R-:W-:Y:S01]  /*0230*/  R2UR UR16, R0 ;  /* 0x00000000001072ca */ /* 0x000fe200000e0000 */
[----:B---3--:R-:W-:-:S05]  /*0240*/  FADD.FTZ R2, -R2, 1 ;  /* 0x3f80000002027421 */ /* 0x008fca0000010100 */
[----:B--2---:R-:W-:-:S15]  /*0250*/  R2UR UR17, R2 ;  /* 0x00000000021172ca */ /* 0x004fde00000e0000 */
.L_x_4:
[----:B-1----:R-:W-:-:S04]  /*0260*/  IADD3 R5, R39, UR4, RZ ;  /* 0x0000000427057c10 */ /* 0x002fc8000fffe0ff */
[C---:B------:R-:W-:Y:S02]  /*0270*/  ISETP.GE.AND P0, PT, R5.reuse, UR26, PT ;  /* 0x0000001a05007c0c */ /* 0x040fe4000bf06270 */
[C---:B------:R-:W-:Y:S02]  /*0280*/  IADD3 R0, P1, R5.reuse, UR8, RZ ;  /* 0x0000000805007c10 */ /* 0x040fe4000ff3e0ff */
[C---:B------:R-:W-:Y:S02]  /*0290*/  IADD3 R4, R5.reuse, UR5, RZ ;  /* 0x0000000505047c10 */ /* 0x040fe4000fffe0ff */
[C---:B------:R-:W-:Y:S02]  /*02a0*/  ISETP.LT.AND P0, PT, R5.reuse, UR9, !P0 ;  /* 0x0000000905007c0c */ /* 0x040fe4000c701270 */
[----:B------:R-:W-:Y:S02]  /*02b0*/  LEA.HI.X.SX32 R5, R5, UR20, 0x1, P1 ;  /* 0x0000001405057c11 */ /* 0x000fe400088f0eff */
[----:B------:R-:W-:-:S02]  /*02c0*/  ISETP.GE.AND P1, PT, R4, UR26, PT ;  /* 0x0000001a04007c0c */ /* 0x000fc4000bf26270 */
[C---:B------:R-:W-:Y:S02]  /*02d0*/  IADD3 R3, P2, R4.reuse, UR8, RZ ;  /* 0x0000000804037c10 */ /* 0x040fe4000ff5e0ff */
[C---:B------:R-:W-:Y:S02]  /*02e0*/  IADD3 R6, R4.reuse, UR5, RZ ;  /* 0x0000000504067c10 */ /* 0x040fe4000fffe0ff */
[C---:B------:R-:W-:Y:S01]  /*02f0*/  ISETP.LT.AND P1, PT, R4.reuse, UR9, !P1 ;  /* 0x0000000904007c0c */ /* 0x040fe2000cf21270 */
[----:B------:R-:W-:Y:S01]  /*0300*/  IMAD.SHL.U32 R11, R3, 0x2, RZ ;  /* 0x00000002030b7824 */ /* 0x000fe200078e00ff */
[----:B------:R-:W-:Y:S02]  /*0310*/  LEA.HI.X.SX32 R4, R4, UR20, 0x1, P2 ;  /* 0x0000001404047c11 */ /* 0x000fe400090f0eff */
[C---:B------:R-:W-:Y:S02]  /*0320*/  SHF.L.U64.HI R8, R0.reuse, 0x1, R5 ;  /* 0x0000000100087819 */ /* 0x040fe40000010205 */
[----:B------:R-:W-:-:S02]  /*0330*/  SHF.L.U32 R14, R0, 0x1, RZ ;  /* 0x00000001000e7819 */ /* 0x000fc400000006ff */
[C---:B------:R-:W-:Y:S02]  /*0340*/  ISETP.GE.AND P2, PT, R6.reuse, UR26, PT ;  /* 0x0000001a06007c0c */ /* 0x040fe4000bf46270 */
[C---:B------:R-:W-:Y:S02]  /*0350*/  IADD3 R0, R6.reuse, UR5, RZ ;  /* 0x0000000506007c10 */ /* 0x040fe4000fffe0ff */
[C---:B------:R-:W-:Y:S02]  /*0360*/  IADD3 R2, P5, R6.reuse, UR8, RZ ;  /* 0x0000000806027c10 */ /* 0x040fe4000ffbe0ff */
[----:B------:R-:W-:Y:S02]  /*0370*/  ISETP.LT.AND P2, PT, R6, UR9, !P2 ;  /* 0x0000000906007c0c */ /* 0x000fe4000d741270 */
[----:B------:R-:W-:Y:S02]  /*0380*/  ISETP.GE.AND P3, PT, R0, UR26, PT ;  /* 0x0000001a00007c0c */ /* 0x000fe4000bf66270 */
[----:B------:R-:W-:-:S02]  /*0390*/  @P0 IADD3 R32, P4, R14, UR10, RZ ;  /* 0x0000000a0e200c10 */ /* 0x000fc4000ff9e0ff */
[----:B------:R-:W-:Y:S02]  /*03a0*/  SHF.L.U64.HI R9, R3, 0x1, R4 ;  /* 0x0000000103097819 */ /* 0x000fe40000010204 */
[----:B------:R-:W-:Y:S02]  /*03b0*/  LEA.HI.X.SX32 R3, R6, UR20, 0x1, P5 ;  /* 0x0000001406037c11 */ /* 0x000fe4000a8f0eff */
[----:B------:R-:W-:Y:S02]  /*03c0*/  ISETP.LT.AND P3, PT, R0, UR9, !P3 ;  /* 0x0000000900007c0c */ /* 0x000fe4000df61270 */
[----:B------:R-:W-:Y:S02]  /*03d0*/  @P0 IADD3.X R33, R8, UR11, RZ, P4, !PT ;  /* 0x0000000b08210c10 */ /* 0x000fe4000a7fe4ff */
[----:B------:R-:W-:Y:S02]  /*03e0*/  @P1 IADD3 R4, P4, R11, UR10, RZ ;  /* 0x0000000a0b041c10 */ /* 0x000fe4000ff9e0ff */
[----:B------:R-:W-:Y:S01]  /*03f0*/  IADD3 R20, P5, R0, UR8, RZ ;  /* 0x0000000800147c10 */ /* 0x000fe2000ffbe0ff */
[----:B------:R-:W2:Y:S01]  /*0400*/  @P0 LDG.E.U16 R32, desc[UR18][R32.64] ;  /* 0x0000001220200981 */ /* 0x000ea2000c1e1500 */
[----:B------:R-:W-:-:S02]  /*0410*/  SHF.L.U64.HI R3, R2, 0x1, R3 ;  /* 0x0000000102037819 */ /* 0x000fc40000010203 */
[----:B------:R-:W-:Y:S02]  /*0420*/  SHF.L.U32 R2, R2, 0x1, RZ ;  /* 0x0000000102027819 */ /* 0x000fe400000006ff */
[----:B------:R-:W-:Y:S01]  /*0430*/  LEA.HI.X.SX32 R7, R0, UR20, 0x1, P5 ;  /* 0x0000001400077c11 */ /* 0x000fe2000a8f0eff */
[----:B------:R-:W-:Y:S01]  /*0440*/  IMAD.SHL.U32 R0, R20, 0x2, RZ ;  /* 0x0000000214007824 */ /* 0x000fe200078e00ff */
[----:B------:R-:W-:Y:S02]  /*0450*/  @P1 IADD3.X R5, R9, UR11, RZ, P4, !PT ;  /* 0x0000000b09051c10 */ /* 0x000fe4000a7fe4ff */
[----:B------:R-:W-:Y:S02]  /*0460*/  @P2 IADD3 R30, P4, R2, UR10, RZ ;  /* 0x0000000a021e2c10 */ /* 0x000fe4000ff9e0ff */
[----:B------:R-:W-:Y:S01]  /*0470*/  SHF.L.U64.HI R20, R20, 0x1, R7 ;  /* 0x0000000114147819 */ /* 0x000fe20000010207 */
[----:B------:R-:W3:Y:S01]  /*0480*/  @P1 LDG.E.U16 R29, desc[UR18][R4.64] ;  /* 0x00000012041d1981 */ /* 0x000ee2000c1e1500 */
[----:B------:R-:W-:-:S02]  /*0490*/  @P2 IADD3.X R31, R3, UR11, RZ, P4, !PT ;  /* 0x0000000b031f2c10 */ /* 0x000fc4000a7fe4ff */
[C---:B------:R-:W-:Y:S02]  /*04a0*/  @P3 IADD3 R6, P5, R0.reuse, UR10, RZ ;  /* 0x0000000a00063c10 */ /* 0x040fe4000ffbe0ff */
[----:B------:R-:W-:Y:S01]  /*04b0*/  @P3 IADD3 R22, P4, R0, UR12, RZ ;  /* 0x0000000c00163c10 */ /* 0x000fe2000ff9e0ff */
[----:B------:R1:W4:Y:S01]  /*04c0*/  @P2 LDG.E.U16 R30, desc[UR18][R30.64] ;  /* 0x000000121e1e2981 */ /* 0x000322000c1e1500 */
[C---:B------:R-:W-:Y:S02]  /*04d0*/  @P3 IADD3.X R7, R20.reuse, UR11, RZ, P5, !PT ;  /* 0x0000000b14073c10 */ /* 0x040fe4000affe4ff */
[----:B------:R-:W-:Y:S02]  /*04e0*/  @P3 IADD3.X R23, R20, UR13, RZ, P4, !PT ;  /* 0x0000000d14173c10 */ /* 0x000fe4000a7fe4ff */
[C---:B------:R-:W-:Y:S01]  /*04f0*/  IADD3 R18, P4, R14.reuse, UR12, RZ ;  /* 0x0000000c0e127c10 */ /* 0x040fe2000ff9e0ff */
[----:B------:R5:W4:Y:S01]  /*0500*/  @P3 LDG.E.U16 R38, desc[UR18][R6.64] ;  /* 0x0000001206263981 */ /* 0x000b22000c1e1500 */
[----:B------:R-:W-:-:S02]  /*0510*/  IADD3 R16, P5, R14, UR14, RZ ;  /* 0x0000000e0e107c10 */ /* 0x000fc4000ffbe0ff */
[----:B------:R-:W-:Y:S01]  /*0520*/  IADD3 R14, P6, R14, UR6, RZ ;  /* 0x000000060e0e7c10 */ /* 0x000fe2000ffde0ff */
[----:B------:R0:W4:Y:S01]  /*0530*/  @P3 LDG.E.U16 R23, desc[UR18][R22.64] ;  /* 0x0000001216173981 */ /* 0x000122000c1e1500 */
[C---:B------:R-:W-:Y:S02]  /*0540*/  IADD3.X R19, R8.reuse, UR13, RZ, P4, !PT ;  /* 0x0000000d08137c10 */ /* 0x040fe4000a7fe4ff */
[C---:B------:R-:W-:Y:S02]  /*0550*/  IADD3.X R17, R8.reuse, UR15, RZ, P5, !PT ;  /* 0x0000000f08117c10 */ /* 0x040fe4000affe4ff */
[----:B------:R-:W-:Y:S01]  /*0560*/  IADD3.X R15, R8, UR7, RZ, P6, !PT ;  /* 0x00000007080f7c10 */ /* 0x000fe2000b7fe4ff */
[----:B-1----:R-:W4:Y:S01]  /*0570*/  @P0 LDG.E.U16 R31, desc[UR18][R18.64] ;  /* 0x00000012121f0981 */ /* 0x002f22000c1e1500 */
[C---:B------:R-:W-:Y:S02]  /*0580*/  IADD3 R12, P4, R11.reuse, UR12, RZ ;  /* 0x0000000c0b0c7c10 */ /* 0x040fe4000ff9e0ff */
[C---:B------:R-:W-:Y:S01]  /*0590*/  IADD3 R10, P5, R11.reuse, UR14, RZ ;  /* 0x0000000e0b0a7c10 */ /* 0x040fe2000ffbe0ff */
[----:B------:R-:W4:Y:S01]  /*05a0*/  @P0 LDG.E.U16 R28, desc[UR18][R16.64] ;  /* 0x00000012101c0981 */ /* 0x000f22000c1e1500 */
[----:B------:R-:W-:-:S02]  /*05b0*/  IADD3 R8, P6, R11, UR6, RZ ;  /* 0x000000060b087c10 */ /* 0x000fc4000ffde0ff */
[C---:B------:R-:W-:Y:S01]  /*05c0*/  IADD3.X R13, R9.reuse, UR13, RZ, P4, !PT ;  /* 0x0000000d090d7c10 */ /* 0x040fe2000a7fe4ff */
[----:B------:R-:W4:Y:S01]  /*05d0*/  @P0 LDG.E.U16 R42, desc[UR18][R14.64] ;  /* 0x000000120e2a0981 */ /* 0x000f22000c1e1500 */
[C---:B------:R-:W-:Y:S02]  /*05e0*/  IADD3.X R11, R9.reuse, UR15, RZ, P5, !PT ;  /* 0x0000000f090b7c10 */ /* 0x040fe4000affe4ff */
[----:B------:R-:W-:Y:S01]  /*05f0*/  IADD3.X R9, R9, UR7, RZ, P6, !PT ;  /* 0x0000000709097c10 */ /* 0x000fe2000b7fe4ff */
[----:B------:R-:W4:Y:S01]  /*0600*/  @P1 LDG.E.U16 R43, desc[UR18][R12.64] ;  /* 0x000000120c2b1981 */ /* 0x000f22000c1e1500 */
[C---:B0----5:R-:W-:Y:S02]  /*0610*/  IADD3 R6, P5, R2.reuse, UR12, RZ ;  /* 0x0000000c02067c10 */ /* 0x061fe4000ffbe0ff */
[----:B------:R-:W-:Y:S01]  /*0620*/  IADD3 R4, P6, R2, UR14, RZ ;  /* 0x0000000e02047c10 */ /* 0x000fe2000ffde0ff */
[----:B------:R-:W5:Y:S01]  /*0630*/  @P1 LDG.E.U16 R40, desc[UR18][R10.64] ;  /* 0x000000120a281981 */ /* 0x000f62000c1e1500 */
[----:B------:R-:W-:-:S02]  /*0640*/  IADD3.X R7, R3, UR13, RZ, P5, !PT ;  /* 0x0000000d03077c10 */ /* 0x000fc4000affe4ff */
[C---:B------:R-:W-:Y:S01]  /*0650*/  IADD3.X R5, R3.reuse, UR15, RZ, P6, !PT ;  /* 0x0000000f03057c10 */ /* 0x040fe2000b7fe4ff */
[----:B------:R-:W5:Y:S01]  /*0660*/  @P1 LDG.E.U16 R41, desc[UR18][R8.64] ;  /* 0x0000001208291981 */ /* 0x000f62000c1e1500 */
[----:B------:R-:W-:Y:S02]  /*0670*/  IADD3 R2, P4, R2, UR6, RZ ;  /* 0x0000000602027c10 */ /* 0x000fe4000ff9e0ff */
[C---:B------:R-:W-:Y:S01]  /*0680*/  @P3 IADD3 R26, P6, R0.reuse, UR14, RZ ;  /* 0x0000000e001a3c10 */ /* 0x040fe2000ffde0ff */
[----:B------:R-:W5:Y:S01]  /*0690*/  @P2 LDG.E.U16 R24, desc[UR18][R6.64] ;  /* 0x0000001206182981 */ /* 0x000f62000c1e1500 */
[----:B------:R-:W-:Y:S02]  /*06a0*/  @P3 IADD3 R36, P5, R0, UR6, RZ ;  /* 0x0000000600243c10 */ /* 0x000fe4000ffbe0ff */
[----:B------:R-:W-:Y:S01]  /*06b0*/  @P3 IADD3.X R27, R20, UR15, RZ, P6, !PT ;  /* 0x0000000f141b3c10 */ /* 0x000fe2000b7fe4ff */
[----:B------:R-:W5:Y:S01]  /*06c0*/  @P2 LDG.E.U16 R25, desc[UR18][R4.64] ;  /* 0x0000001204192981 */ /* 0x000f62000c1e1500 */
[----:B------:R-:W-:-:S02]  /*06d0*/  IADD3.X R3, R3, UR7, RZ, P4, !PT ;  /* 0x0000000703037c10 */ /* 0x000fc4000a7fe4ff */
[----:B------:R-:W-:Y:S01]  /*06e0*/  @P3 IADD3.X R37, R20, UR7, RZ, P5, !PT ;  /* 0x0000000714253c10 */ /* 0x000fe2000affe4ff */
[----:B------:R0:W5:Y:S04]  /*06f0*/  @P3 LDG.E.U16 R21, desc[UR18][R26.64] ;  /* 0x000000121a153981 */ /* 0x000168000c1e1500 */
[----:B------:R-:W5:Y:S04]  /*0700*/  @P2 LDG.E.U16 R22, desc[UR18][R2.64] ;  /* 0x0000001202162981 */ /* 0x000f68000c1e1500 */
[----:B------:R1:W5:Y:S01]  /*0710*/  @P3 LDG.E.U16 R36, desc[UR18][R36.64] ;  /* 0x0000001224243981 */ /* 0x000362000c1e1500 */
[----:B------:R-:W-:-:S02]  /*0720*/  CS2R R34, SRZ ;  /* 0x0000000000227805 */ /* 0x000fc4000001ff00 */
[----:B------:R-:W-:Y:S02]  /*0730*/  ISETP.NE.AND P4, PT, RZ, UR21, PT ;  /* 0x00000015ff007c0c */ /* 0x000fe4000bf85270 */
[----:B0-----:R-:W-:Y:S01]  /*0740*/  CS2R R26, SRZ ;  /* 0x00000000001a7805 */ /* 0x001fe2000001ff00 */
[----:B-1----:R-:W-:Y:S01]  /*0750*/  IMAD.MOV.U32 R37, RZ, RZ, RZ ;  /* 0x000000ffff257224 */ /* 0x002fe200078e00ff */
[----:B--2---:R-:W-:Y:S02]  /*0760*/  @P0 SHF.L.U32 R35, R32, 0x10, RZ ;  /* 0x0000001020230819 */ /* 0x004fe400000006ff */
[----:B------:R-:W-:Y:S01]  /*0770*/  CS2R R32, SRZ ;  /* 0x0000000000207805 */ /* 0x000fe2000001ff00 */
[----:B---3--:R-:W-:Y:S01]  /*0780*/  @P1 IMAD.U32 R34, R29, 0x10000, RZ ;  /* 0x000100001d221824 */ /* 0x008fe200078e00ff */
[----:B------:R-:W-:Y:S01]  /*0790*/  HFMA2.MMA R29, -RZ, RZ, 0, 0 ;  /* 0x00000000ff1d7435 */ /* 0x000fe200000001ff */
[----:B----4-:R-:W-:Y:S01]  /*07a0*/  @P2 SHF.L.U32 R33, R30, 0x10, RZ ;  /* 0x000000101e212819 */ /* 0x010fe200000006ff */
[----:B------:R-:W-:Y:S01]  /*07b0*/  @P3 IMAD.U32 R26, R38, 0x10000, RZ ;  /* 0x00010000261a3824 */ /* 0x000fe200078e00ff */
[----:B------:R-:W-:Y:S01]  /*07c0*/  HFMA2.MMA R38, -RZ, RZ, 0, 0 ;  /* 0x00000000ff267435 */ /* 0x000fe200000001ff */
[----:B------:R-:W-:Y:S01]  /*07d0*/  @P0 IMAD.U32 R32, R31, 0x10000, RZ ;  /* 0x000100001f200824 */ /* 0x000fe200078e00ff */
[----:B------:R-:W-:-:S02]  /*07e0*/  CS2R R30, SRZ ;  /* 0x00000000001e7805 */ /* 0x000fc4000001ff00 */
[----:B------:R-:W-:Y:S02]  /*07f0*/  @P0 IMAD.U32 R31, R28, 0x10000, RZ ;  /* 0x000100001c1f0824 */ /* 0x000fe400078e00ff */
[----:B------:R-:W-:Y:S02]  /*0800*/  IMAD.MOV.U32 R28, RZ, RZ, RZ ;  /* 0x000000ffff1c7224 */ /* 0x000fe400078e00ff */
[----:B------:R-:W-:Y:S01]  /*0810*/  @P3 IMAD.U32 R37, R23, 0x10000, RZ ;  /* 0x0001000017253824 */ /* 0x000fe200078e00ff */
[----:B------:R-:W-:Y:S02]  /*0820*/  MOV R23, RZ ;  /* 0x000000ff00177202 */ /* 0x000fe40000000f00 */
[----:B------:R-:W-:Y:S02]  /*0830*/  @P0 SHF.L.U32 R30, R42, 0x10, RZ ;  /* 0x000000102a1e0819 */ /* 0x000fe400000006ff */
[----:B-----5:R-:W-:Y:S02]  /*0840*/  @P1 SHF.L.U32 R28, R40, 0x10, RZ ;  /* 0x00000010281c1819 */ /* 0x020fe400000006ff */
[----:B------:R-:W-:-:S02]  /*0850*/  MOV R40, RZ ;  /* 0x000000ff00287202 */ /* 0x000fc40000000f00 */
[----:B------:R-:W-:Y:S02]  /*0860*/  @P1 SHF.L.U32 R29, R43, 0x10, RZ ;  /* 0x000000102b1d1819 */ /* 0x000fe400000006ff */
[----:B------:R-:W-:Y:S02]  /*0870*/  @P2 SHF.L.U32 R40, R24, 0x10, RZ ;  /* 0x0000001018282819 */ /* 0x000fe400000006ff */
[----:B------:R-:W-:Y:S02]  /*0880*/  @P2 SHF.L.U32 R38, R25, 0x10, RZ ;  /* 0x0000001019262819 */ /* 0x000fe400000006ff */
[----:B------:R-:W-:Y:S02]  /*0890*/  CS2R R24, SRZ ;  /* 0x0000000000187805 */ /* 0x000fe4000001ff00 */
[----:B------:R-:W-:Y:S01]  /*08a0*/  @P1 SHF.L.U32 R27, R41, 0x10, RZ ;  /* 0x00000010291b1819 */ /* 0x000fe200000006ff */
[----:B------:R-:W-:Y:S01]  /*08b0*/  @P3 IMAD.U32 R23, R21, 0x10000, RZ ;  /* 0x0001000015173824 */ /* 0x000fe200078e00ff */
[----:B------:R-:W-:-:S02]  /*08c0*/  @P2 SHF.L.U32 R25, R22, 0x10, RZ ;  /* 0x0000001016192819 */ /* 0x000fc400000006ff */
[----:B------:R-:W-:Y:S01]  /*08d0*/  @P3 SHF.L.U32 R24, R36, 0x10, RZ ;  /* 0x0000001024183819 */ /* 0x000fe200000006ff */
[----:B------:R-:W-:Y:S06]  /*08e0*/  @!P4 BRA `(.L_x_0) ;  /* 0x0000000000ccc947 */ /* 0x000fec0003800000 */
[----:B------:R-:W-:Y:S01]  /*08f0*/  FMUL.FTZ R22, R35, UR17 ;  /* 0x0000001123167c20 */ /* 0x000fe20008410000 */
[----:B------:R-:W0:Y:S01]  /*0900*/  MUFU.RCP R21, UR22 ;  /* 0x0000001600157d08 */ /* 0x000e220008001000 */
[----:B------:R-:W-:Y:S02]  /*0910*/  FMUL.FTZ R36, R33, UR17 ;  /* 0x0000001121247c20 */ /* 0x000fe40008410000 */
[----:B------:R-:W-:Y:S02]  /*0920*/  FMUL.FTZ R41, R22, R35 ;  /* 0x0000002316297220 */ /* 0x000fe40000410000 */
[----:B------:R-:W-:Y:S02]  /*0930*/  FMUL.FTZ R36, R36, R33 ;  /* 0x0000002124247220 */ /* 0x000fe40000410000 */
[----:B------:R-:W-:Y:S01]  /*0940*/  FFMA.FTZ R30, R30, UR28, R41 ;  /* 0x0000001c1e1e7c23 */ /* 0x000fe20008010029 */
[----:B------:R-:W-:Y:S01]  /*0950*/  FMUL.FTZ R41, R34, UR17 ;  /* 0x0000001122297c20 */ /* 0x000fe20008410000 */
[----:B------:R-:W-:-:S03]  /*0960*/  FFMA.FTZ R25, R25, UR28, R36 ;  /* 0x0000001c19197c23 */ /* 0x000fc60008010024 */
[----:B------:R-:W-:Y:S01]  /*0970*/  FMUL.FTZ R22, R41, R34 ;  /* 0x0000002229167220 */ /* 0x000fe20000410000 */
[----:B------:R-:W-:Y:S01]  /*0980*/  FMUL.FTZ R41, R26, UR17 ;  /* 0x000000111a297c20 */ /* 0x000fe20008410000 */
[-C--:B0-----:R-:W-:Y:S02]  /*0990*/  FMUL.FTZ R42, R30, R21.reuse ;  /* 0x000000151e2a7220 */ /* 0x081fe40000410000 */
[----:B------:R-:W-:Y:S01]  /*09a0*/  FFMA.FTZ R27, R27, UR28, R22 ;  /* 0x0000001c1b1b7c23 */ /* 0x000fe20008010016 */
[----:B------:R-:W-:Y:S01]  /*09b0*/  FMUL.FTZ R41, R41, R26 ;  /* 0x0000001a29297220 */ /* 0x000fe20000410000 */
[----:B------:R-:W-:Y:S02]  /*09c0*/  FMUL.FTZ R26, R26, UR16 ;  /* 0x000000101a1a7c20 */ /* 0x000fe40008410000 */
[-C--:B------:R-:W-:Y:S01]  /*09d0*/  FMUL.FTZ R43, R27, R21.reuse ;  /* 0x000000151b2b7220 */ /* 0x080fe20000410000 */
[----:B------:R-:W-:Y:S01]  /*09e0*/  FFMA.FTZ R24, R24, UR28, R41 ;  /* 0x0000001c18187c23 */ /* 0x000fe20008010029 */
[----:B------:R-:W0:Y:S01]  /*09f0*/  MUFU.SQRT R42, R42 ;  /* 0x0000002a002a7308 */ /* 0x000e220000002000 */
[-C--:B------:R-:W-:Y:S01]  /*0a00*/  FMUL.FTZ R41, R25, R21.reuse ;  /* 0x0000001519297220 */ /* 0x080fe20000410000 */
[----:B------:R-:W-:Y:S01]  /*0a10*/  FFMA.FTZ R26, R23, UR27, R26 ;  /* 0x0000001b171a7c23 */ /* 0x000fe2000801001a */
[----:B------:R-:W-:-:S05]  /*0a20*/  FMUL.FTZ R36, R24, R21 ;  /* 0x0000001518247220 */ /* 0x000fca0000410000 */
[----:B------:R-:W1:Y:S01]  /*0a30*/  MUFU.SQRT R22, R43 ;  /* 0x0000002b00167308 */ /* 0x000e620000002000 */
[----:B0-----:R-:W-:-:S07]  /*0a40*/  FADD.FTZ R21, R42, UR23 ;  /* 0x000000172a157e21 */ /* 0x001fce0008010000 */
[----:B------:R-:W0:Y:S01]  /*0a50*/  MUFU.SQRT R41, R41 ;  /* 0x0000002900297308 */ /* 0x000e220000002000 */
[----:B------:R-:W-:-:S04]  /*0a60*/  FMUL.FTZ R42, R35, UR16 ;  /* 0x00000010232a7c20 */ /* 0x000fc80008410000 */
[----:B------:R-:W-:Y:S01]  /*0a70*/  FFMA.FTZ R31, R31, UR27, R42 ;  /* 0x0000001b1f1f7c23 */ /* 0x000fe2000801002a */
[----:B-1----:R-:W-:Y:S02]  /*0a80*/  FADD.FTZ R22, R22, UR23 ;  /* 0x0000001716167e21 */ /* 0x002fe40008010000 */
[----:B------:R-:W1:Y:S01]  /*0a90*/  MUFU.SQRT R36, R36 ;  /* 0x0000002400247308 */ /* 0x000e620000002000 */
[----:B0-----:R-:W-:-:S07]  /*0aa0*/  FADD.FTZ R42, R41, UR23 ;  /* 0x00000017292a7e21 */ /* 0x001fce0008010000 */
[----:B------:R-:W0:Y:S01]  /*0ab0*/  MUFU.RCP R35, UR29 ;  /* 0x0000001d00237d08 */ /* 0x000e220008001000 */
[----:B------:R-:W-:-:S04]  /*0ac0*/  FMUL.FTZ R41, R34, UR16 ;  /* 0x0000001022297c20 */ /* 0x000fc80008410000 */
[----:B------:R-:W-:Y:S01]  /*0ad0*/  FFMA.FTZ R28, R28, UR27, R41 ;  /* 0x0000001b1c1c7c23 */ /* 0x000fe20008010029 */
[----:B------:R-:W-:Y:S01]  /*0ae0*/  FMUL.FTZ R41, R33, UR16 ;  /* 0x0000001021297c20 */ /* 0x000fe20008410000 */
[----:B-1----:R-:W-:Y:S01]  /*0af0*/  FADD.FTZ R43, R36, UR23 ;  /* 0x00000017242b7e21 */ /* 0x002fe20008010000 */
[----:B------:R-:W1:Y:S02]  /*0b00*/  MUFU.RCP R21, R21 ;  /* 0x0000001500157308 */ /* 0x000e640000001000 */
[----:B------:R-:W-:Y:S01]  /*0b10*/  FFMA.FTZ R38, R38, UR27, R41 ;  /* 0x0000001b26267c23 */ /* 0x000fe20008010029 */
[----:B0-----:R-:W-:-:S05]  /*0b20*/  FMUL.FTZ R36, R31, R35 ;  /* 0x000000231f247220 */ /* 0x001fca0000410000 */
[----:B------:R-:W0:Y:S01]  /*0b30*/  MUFU.RCP R22, R22 ;  /* 0x0000001600167308 */ /* 0x000e220000001000 */
[-C--:B------:R-:W-:Y:S01]  /*0b40*/  FMUL.FTZ R23, R28, R35.reuse ;  /* 0x000000231c177220 */ /* 0x080fe20000410000 */
[----:B------:R-:W-:Y:S01]  /*0b50*/  FMUL.FTZ R41, R38, R35 ;  /* 0x0000002326297220 */ /* 0x000fe20000410000 */
[----:B-1----:R-:W-:-:S05]  /*0b60*/  FMUL.FTZ R21, R36, R21 ;  /* 0x0000001524157220 */ /* 0x002fca0000410000 */
[----:B------:R1:W2:Y:S01]  /*0b70*/  MUFU.RCP R34, R42 ;  /* 0x0000002a00227308 */ /* 0x0002a20000001000 */
[----:B------:R-:W-:Y:S01]  /*0b80*/  FMUL.FTZ R36, R26, R35 ;  /* 0x000000231a247220 */ /* 0x000fe20000410000 */
[----:B------:R-:W-:Y:S01]  /*0b90*/  FFMA.FTZ R21, R32, UR24, R21 ;  /* 0x0000001820157c23 */ /* 0x000fe20008010015 */
[----:B0-----:R-:W-:-:S05]  /*0ba0*/  FMUL.FTZ R22, R23, R22 ;  /* 0x0000001617167220 */ /* 0x001fca0000410000 */
[----:B------:R-:W0:Y:S01]  /*0bb0*/  MUFU.RCP R33, R43 ;  /* 0x0000002b00217308 */ /* 0x000e220000001000 */
[----:B-1----:R-:W-:Y:S01]  /*0bc0*/  FFMA.FTZ R42, R29, UR24, R22 ;  /* 0x000000181d2a7c23 */ /* 0x002fe20008010016 */
[----:B--2---:R-:W-:-:S04]  /*0bd0*/  FMUL.FTZ R41, R41, R34 ;  /* 0x0000002229297220 */ /* 0x004fc80000410000 */
[----:B------:R-:W-:Y:S01]  /*0be0*/  FFMA.FTZ R23, R40, UR24, R41 ;  /* 0x0000001828177c23 */ /* 0x000fe20008010029 */
[----:B0-----:R-:W-:-:S04]  /*0bf0*/  FMUL.FTZ R36, R36, R33 ;  /* 0x0000002124247220 */ /* 0x001fc80000410000 */
[----:B------:R-:W-:Y:S01]  /*0c00*/  FFMA.FTZ R22, R37, UR24, R36 ;  /* 0x0000001825167c23 */ /* 0x000fe20008010024 */
[----:B------:R-:W-:Y:S06]  /*0c10*/  BRA `(.L_x_1) ;  /* 0x0000000000c87947 */ /* 0x000fec0003800000 */
.L_x_0:
[----:B------:R-:W-:Y:S01]  /*0c20*/  FFMA.FTZ R35, R32, UR24, R35 ;  /* 0x0000001820237c23 */ /* 0x000fe20008010023 */
[----:B------:R-:W0:Y:S01]  /*0c30*/  MUFU.RCP R21, UR22 ;  /* 0x0000001600157d08 */ /* 0x000e220008001000 */
[----:B------:R-:W-:Y:S01]  /*0c40*/  FFMA.FTZ R33, R40, UR24, R33 ;  /* 0x0000001828217c23 */ /* 0x000fe20008010021 */
[----:B------:R-:W-:Y:S01]  /*0c50*/  FFMA.FTZ R34, R29, UR24, R34 ;  /* 0x000000181d227c23 */ /* 0x000fe20008010022 */
[----:B------:R-:W-:Y:S01]  /*0c60*/  FMUL.FTZ R22, R35, UR17 ;  /* 0x0000001123167c20 */ /* 0x000fe20008410000 */
[----:B------:R-:W-:Y:S01]  /*0c70*/  FFMA.FTZ R26, R37, UR24, R26 ;  /* 0x00000018251a7c23 */ /* 0x000fe2000801001a */
[----:B------:R-:W-:Y:S01]  /*0c80*/  FMUL.FTZ R36, R33, UR17 ;  /* 0x0000001121247c20 */ /* 0x000fe20008410000 */
[C---:B------:R-:W-:Y:S01]  /*0c90*/  FMUL.FTZ R43, R34.reuse, UR17 ;  /* 0x00000011222b7c20 */ /* 0x040fe20008410000 */
[----:B------:R-:W-:Y:S02]  /*0ca0*/  FMUL.FTZ R41, R35, R22 ;  /* 0x0000001623297220 */ /* 0x000fe40000410000 */
[----:B------:R-:W-:Y:S01]  /*0cb0*/  FMUL.FTZ R36, R33, R36 ;  /* 0x0000002421247220 */ /* 0x000fe20000410000 */
[----:B------:R-:W-:Y:S01]  /*0cc0*/  FMUL.FTZ R22, R34, R43 ;  /* 0x0000002b22167220 */ /* 0x000fe20000410000 */
[----:B------:R-:W-:Y:S01]  /*0cd0*/  FFMA.FTZ R30, R30, UR28, R41 ;  /* 0x0000001c1e1e7c23 */ /* 0x000fe20008010029 */
[----:B------:R-:W-:Y:S01]  /*0ce0*/  FMUL.FTZ R41, R26, UR17 ;  /* 0x000000111a297c20 */ /* 0x000fe20008410000 */
[----:B------:R-:W-:Y:S01]  /*0cf0*/  FFMA.FTZ R25, R25, UR28, R36 ;  /* 0x0000001c19197c23 */ /* 0x000fe20008010024 */
[----:B------:R-:W-:Y:S01]  /*0d00*/  FFMA.FTZ R27, R27, UR28, R22 ;  /* 0x0000001c1b1b7c23 */ /* 0x000fe20008010016 */
[----:B0-----:R-:W-:Y:S01]  /*0d10*/  FMUL.FTZ R42, R30, R21 ;  /* 0x000000151e2a7220 */ /* 0x001fe20000410000 */
[C---:B------:R-:W-:Y:S01]  /*0d20*/  FMUL.FTZ R41, R26.reuse, R41 ;  /* 0x000000291a297220 */ /* 0x040fe20000410000 */
[----:B------:R-:W-:Y:S01]  /*0d30*/  FMUL.FTZ R26, R26, UR16 ;  /* 0x000000101a1a7c20 */ /* 0x000fe20008410000 */
[----:B------:R-:W-:-:S02]  /*0d40*/  FMUL.FTZ R43, R27, R21 ;  /* 0x000000151b2b7220 */ /* 0x000fc40000410000 */
        /* <DEDUP_REMOVED lines=25> */
[----:B------:R0:W1:Y:S01]  /*0ee0*/  MUFU.RCP R34, R42 ;  /* 0x0000002a00227308 */ /* 0x0000620000001000 */
[----:B------:R-:W-:-:S07]  /*0ef0*/  FMUL.FTZ R36, R26, R35 ;  /* 0x000000231a247220 */ /* 0x000fce0000410000 */
[----:B------:R-:W2:Y:S01]  /*0f00*/  MUFU.RCP R33, R43 ;  /* 0x0000002b00217308 */ /* 0x000ea20000001000 */
[----:B0-----:R-:W-:Y:S01]  /*0f10*/  FMUL.FTZ R42, R23, R22 ;  /* 0x00000016172a7220 */ /* 0x001fe20000410000 */
[----:B-1----:R-:W-:Y:S01]  /*0f20*/  FMUL.FTZ R23, R41, R34 ;  /* 0x0000002229177220 */ /* 0x002fe20000410000 */
[----:B--2---:R-:W-:-:S07]  /*0f30*/  FMUL.FTZ R22, R36, R33 ;  /* 0x0000002124167220 */ /* 0x004fce0000410000 */
.L_x_1:
[----:B------:R-:W-:Y:S01]  /*0f40*/  FFMA.FTZ R21, -R21, UR25, R32 ;  /* 0x0000001915157c23 */ /* 0x000fe20008010120 */
[----:B------:R-:W-:Y:S01]  /*0f50*/  FFMA.FTZ R29, -R42, UR25, R29 ;  /* 0x000000192a1d7c23 */ /* 0x000fe2000801011d */
[----:B------:R-:W-:Y:S01]  /*0f60*/  @P0 F2FP.BF16.F32.PACK_AB R31, RZ, R31 ;  /* 0x0000001fff1f023e */ /* 0x000fe200000010ff */
[----:B------:R-:W-:Y:S01]  /*0f70*/  FFMA.FTZ R23, -R23, UR25, R40 ;  /* 0x0000001917177c23 */ /* 0x000fe20008010128 */
[----:B------:R-:W-:Y:S01]  /*0f80*/  @P0 F2FP.BF16.F32.PACK_AB R30, RZ, R30 ;  /* 0x0000001eff1e023e */ /* 0x000fe200000010ff */
[----:B------:R-:W-:Y:S01]  /*0f90*/  BSSY B0, `(.L_x_2) ;  /* 0x000001f000007945 */ /* 0x000fe20003800000 */
[----:B------:R-:W-:Y:S01]  /*0fa0*/  @P0 F2FP.BF16.F32.PACK_AB R21, RZ, R21 ;  /* 0x00000015ff15023e */ /* 0x000fe200000010ff */
[----:B------:R-:W-:Y:S01]  /*0fb0*/  FFMA.FTZ R37, -R22, UR25, R37 ;  /* 0x0000001916257c23 */ /* 0x000fe20008010125 */
[----:B------:R-:W-:Y:S02]  /*0fc0*/  @P1 F2FP.BF16.F32.PACK_AB R29, RZ, R29 ;  /* 0x0000001dff1d123e */ /* 0x000fe400000010ff */
[----:B------:R-:W-:Y:S01]  /*0fd0*/  @P1 F2FP.BF16.F32.PACK_AB R28, RZ, R28 ;  /* 0x0000001cff1c123e */ /* 0x000fe200000010ff */
[----:B------:R-:W-:Y:S01]  /*0fe0*/  @P0 STG.E.U16 desc[UR18][R18.64], R21 ;  /* 0x0000001512000986 */ /* 0x000fe2000c101512 */
[----:B------:R-:W-:-:S02]  /*0ff0*/  @P1 F2FP.BF16.F32.PACK_AB R27, RZ, R27 ;  /* 0x0000001bff1b123e */ /* 0x000fc400000010ff */
[----:B------:R-:W-:Y:S01]  /*1000*/  @P2 F2FP.BF16.F32.PACK_AB R38, RZ, R38 ;  /* 0x00000026ff26223e */ /* 0x000fe200000010ff */
[----:B------:R-:W-:Y:S01]  /*1010*/  @P0 STG.E.U16 desc[UR18][R16.64], R31 ;  /* 0x0000001f10000986 */ /* 0x000fe2000c101512 */
[----:B------:R-:W-:-:S03]  /*1020*/  @P2 F2FP.BF16.F32.PACK_AB R25, RZ, R25 ;  /* 0x00000019ff19223e */ /* 0x000fc600000010ff */
[----:B------:R-:W-:Y:S04]  /*1030*/  @P0 STG.E.U16 desc[UR18][R14.64], R30 ;  /* 0x0000001e0e000986 */ /* 0x000fe8000c101512 */
[----:B------:R0:W-:Y:S04]  /*1040*/  @P1 STG.E.U16 desc[UR18][R12.64], R29 ;  /* 0x0000001d0c001986 */ /* 0x0001e8000c101512 */
[----:B------:R1:W-:Y:S04]  /*1050*/  @P1 STG.E.U16 desc[UR18][R10.64], R28 ;  /* 0x0000001c0a001986 */ /* 0x0003e8000c101512 */
[----:B------:R1:W-:Y:S01]  /*1060*/  @P1 STG.E.U16 desc[UR18][R8.64], R27 ;  /* 0x0000001b08001986 */ /* 0x0003e2000c101512 */
[----:B0-----:R-:W-:-:S05]  /*1070*/  @P2 F2FP.BF16.F32.PACK_AB R13, RZ, R23 ;  /* 0x00000017ff0d223e */ /* 0x001fca00000010ff */
[----:B------:R1:W-:Y:S04]  /*1080*/  @P2 STG.E.U16 desc[UR18][R6.64], R13 ;  /* 0x0000000d06002986 */ /* 0x0003e8000c101512 */
[----:B------:R1:W-:Y:S04]  /*1090*/  @P2 STG.E.U16 desc[UR18][R4.64], R38 ;  /* 0x0000002604002986 */ /* 0x0003e8000c101512 */
[----:B------:R1:W-:Y:S01]  /*10a0*/  @P2 STG.E.U16 desc[UR18][R2.64], R25 ;  /* 0x0000001902002986 */ /* 0x0003e2000c101512 */
[----:B------:R-:W-:Y:S05]  /*10b0*/  @!P3 BRA `(.L_x_3) ;  /* 0x000000000030b947 */ /* 0x000fea0003800000 */
[----:B-1----:R-:W-:Y:S02]  /*10c0*/  IADD3 R2, P2, R0, UR12, RZ ;  /* 0x0000000c00027c10 */ /* 0x002fe4000ff5e0ff */
[----:B------:R-:W-:Y:S02]  /*10d0*/  F2FP.BF16.F32.PACK_AB R26, R26, R37 ;  /* 0x000000251a1a723e */ /* 0x000fe400000010ff */
[C---:B------:R-:W-:Y:S02]  /*10e0*/  IADD3 R4, P1, R0.reuse, UR14, RZ ;  /* 0x0000000e00047c10 */ /* 0x040fe4000ff3e0ff */
[----:B------:R-:W-:Y:S02]  /*10f0*/  IADD3 R6, P0, R0, UR6, RZ ;  /* 0x0000000600067c10 */ /* 0x000fe4000ff1e0ff */
[C---:B------:R-:W-:Y:S02]  /*1100*/  IADD3.X R3, R20.reuse, UR13, RZ, P2, !PT ;  /* 0x0000000d14037c10 */ /* 0x040fe400097fe4ff */
[----:B------:R-:W-:-:S02]  /*1110*/  IADD3.X R5, R20, UR15, RZ, P1, !PT ;  /* 0x0000000f14057c10 */ /* 0x000fc40008ffe4ff */
[----:B------:R-:W-:Y:S01]  /*1120*/  PRMT R0, R26, 0x7632, R0 ;  /* 0x000076321a007816 */ /* 0x000fe20000000000 */
[----:B------:R0:W-:Y:S01]  /*1130*/  STG.E.U16 desc[UR18][R2.64], R26 ;  /* 0x0000001a02007986 */ /* 0x0001e2000c101512 */
[----:B------:R-:W-:Y:S02]  /*1140*/  F2FP.BF16.F32.PACK_AB R24, RZ, R24 ;  /* 0x00000018ff18723e */ /* 0x000fe400000010ff */
[----:B------:R-:W-:Y:S01]  /*1150*/  IADD3.X R7, R20, UR7, RZ, P0, !PT ;  /* 0x0000000714077c10 */ /* 0x000fe200087fe4ff */
[----:B------:R0:W-:Y:S04]  /*1160*/  STG.E.U16 desc[UR18][R4.64], R0 ;  /* 0x0000000004007986 */ /* 0x0001e8000c101512 */
[----:B------:R0:W-:Y:S02]  /*1170*/  STG.E.U16 desc[UR18][R6.64], R24 ;  /* 0x0000001806007986 */ /* 0x0001e4000c101512 */
.L_x_3:
[----:B------:R-:W-:Y:S05]  /*1180*/  BSYNC B0 ;  /* 0x0000000000007941 */ /* 0x000fea0003800000 */
.L_x_2:
[----:B------:R-:W-:-:S04]  /*1190*/  ULEA UR4, UR5, UR4, 0x2 ;  /* 0x0000000405047291 */ /* 0x000fc8000f8e103f */
[----:B------:R-:W-:Y:S02]  /*11a0*/  UISETP.GE.AND UP0, UPT, UR4, UR26, UPT ;  /* 0x0000001a0400728c */ /* 0x000fe4000bf06270 */
[----:B0-----:R-:W-:-:S04]  /*11b0*/  MOV R0, UR4 ;  /* 0x0000000400007c02 */ /* 0x001fc80008000f00 */
[----:B------:R-:W-:Y:S02]  /*11c0*/  ISETP.LT.AND P1, PT, R0, UR9, PT ;  /* 0x0000000900007c0c */ /* 0x000fe4000bf21270 */
[----:B------:R-:W-:-:S13]  /*11d0*/  PLOP3.LUT P0, PT, PT, PT, UP0, 0x80, 0x0 ;  /* 0x000000000000781c */ /* 0x000fda0003f0f008 */
[----:B------:R-:W-:Y:S05]  /*11e0*/  @!P0 BRA P1, `(.L_x_4) ;  /* 0xfffffff0001c8947 */ /* 0x000fea000083ffff */
[----:B------:R-:W-:Y:S05]  /*11f0*/  EXIT ;  /* 0x000000000000794d */ /* 0x000fea0003800000 */
.L_x_5:
[----:B------:R-:W-:-:S00]  /*1200*/  BRA `(.L_x_5) ;  /* 0xfffffffc00fc7947 */ /* 0x000fc0000383ffff */
[----:B------:R-:W-:-:S00]  /*1210*/  NOP ;  /* 0x0000000000007918 */ /* 0x000fc00000000000 */
        /* <DEDUP_REMOVED lines=14> */
.L_x_72:


//--------------------- .text._Z25multi_tensor_apply_kernelI18TensorListMetadataILi4EE11AdamFunctorIN3c104HalfEiEJffffff10adamMode_tfEEvlPViT_T0_DpT1_ --------------------------
	.section	.text._Z25multi_tensor_apply_kernelI18TensorListMetadataILi4EE11AdamFunctorIN3c104HalfEiEJffffff10adamMode_tfEEvlPViT_T0_DpT1_,"ax",@progbits
	.align	128
        .global         _Z25multi_tensor_apply_kernelI18TensorListMetadataILi4EE11AdamFunctorIN3c104HalfEiEJffffff10adamMode_tfEEvlPViT_T0_DpT1_
        .type           _Z25multi_tensor_apply_kernelI18TensorListMetadataILi4EE11AdamFunctorIN3c104HalfEiEJffffff10adamMode_tfEEvlPViT_T0_DpT1_,@function
        .size           _Z25multi_tensor_apply_kernelI18TensorListMetadataILi4EE11AdamFunctorIN3c104HalfEiEJffffff10adamMode_tfEEvlPViT_T0_DpT1_,(.L_x_73 - _Z25multi_tensor_apply_kernelI18TensorListMetadataILi4EE11AdamFunctorIN3c104HalfEiEJffffff10adamMode_tfEEvlPViT_T0_DpT1_)
        .other          _Z25multi_tensor_apply_kernelI18TensorListMetadataILi4EE11AdamFunctorIN3c104HalfEiEJffffff10adamMode_tfEEvlPViT_T0_DpT1_,@"STO_CUDA_ENTRY STV_DEFAULT"
_Z25multi_tensor_apply_kernelI18TensorListMetadataILi4EE11AdamFunctorIN3c104HalfEiEJffffff10adamMode_tfEEvlPViT_T0_DpT1_:
.text._Z25multi_tensor_apply_kernelI18TensorListMetadataILi4EE11AdamFunctorIN3c104HalfEiEJffffff10adamMode_tfEEvlPViT_T0_DpT1_:
        /* <DEDUP_REMOVED lines=38> */
.L_x_10:
[----:B------:R-:W-:-:S04]  /*0260*/  IADD3 R5, R43, UR4, RZ ;  /* 0x000000042b057c10 */ /* 0x000fc8000fffe0ff */
[C---:B------:R-:W-:Y:S02]  /*0270*/  ISETP.GE.AND P0, PT, R5.reuse, UR26, PT ;  /* 0x0000001a05007c0c */ /* 0x040fe4000bf06270 */
[C---:B------:R-:W-:Y:S02]  /*0280*/  IADD3 R0, P1, R5.reuse, UR8, RZ ;  /* 0x0000000805007c10 */ /* 0x040fe4000ff3e0ff */
[C---:B------:R-:W-:Y:S02]  /*0290*/  IADD3 R6, R5.reuse, UR5, RZ ;  /* 0x0000000505067c10 */ /* 0x040fe4000fffe0ff */
[C---:B------:R-:W-:Y:S02]  /*02a0*/  ISETP.LT.AND P0, PT, R5.reuse, UR9, !P0 ;  /* 0x0000000905007c0c */ /* 0x040fe4000c701270 */
[----:B------:R-:W-:Y:S02]  /*02b0*/  LEA.HI.X.SX32 R5, R5, UR20, 0x1, P1 ;  /* 0x0000001405057c11 */ /* 0x000fe400088f0eff */
[----:B------:R-:W-:-:S02]  /*02c0*/  IADD3 R7, R6, UR5, RZ ;  /* 0x0000000506077c10 */ /* 0x000fc4000fffe0ff */
[C---:B------:R-:W-:Y:S02]  /*02d0*/  ISETP.GE.AND P1, PT, R6.reuse, UR26, PT ;  /* 0x0000001a06007c0c */ /* 0x040fe4000bf26270 */
[----:B------:R-:W-:Y:S02]  /*02e0*/  IADD3 R3, P2, R6, UR8, RZ ;  /* 0x0000000806037c10 */ /* 0x000fe4000ff5e0ff */
[C---:B------:R-:W-:Y:S02]  /*02f0*/  SHF.L.U64.HI R13, R0.reuse, 0x1, R5 ;  /* 0x00000001000d7819 */ /* 0x040fe40000010205 */
[----:B------:R-:W-:Y:S02]  /*0300*/  SHF.L.U32 R12, R0, 0x1, RZ ;  /* 0x00000001000c7819 */ /* 0x000fe400000006ff */
[----:B------:R-:W-:Y:S02]  /*0310*/  IADD3 R0, R7, UR5, RZ ;  /* 0x0000000507007c10 */ /* 0x000fe4000fffe0ff */
[----:B------:R-:W-:-:S02]  /*0320*/  ISETP.LT.AND P1, PT, R6, UR9, !P1 ;  /* 0x0000000906007c0c */ /* 0x000fc4000cf21270 */
[----:B------:R-:W-:Y:S02]  /*0330*/  LEA.HI.X.SX32 R6, R6, UR20, 0x1, P2 ;  /* 0x0000001406067c11 */ /* 0x000fe400090f0eff */
[C---:B------:R-:W-:Y:S02]  /*0340*/  ISETP.GE.AND P2, PT, R7.reuse, UR26, PT ;  /* 0x0000001a07007c0c */ /* 0x040fe4000bf46270 */
[C---:B------:R-:W-:Y:S02]  /*0350*/  ISETP.GE.AND P3, PT, R0.reuse, UR26, PT ;  /* 0x0000001a00007c0c */ /* 0x040fe4000bf66270 */
[C---:B------:R-:W-:Y:S02]  /*0360*/  IADD3 R2, P5, R7.reuse, UR8, RZ ;  /* 0x0000000807027c10 */ /* 0x040fe4000ffbe0ff */
[----:B------:R-:W-:Y:S02]  /*0370*/  ISETP.LT.AND P2, PT, R7, UR9, !P2 ;  /* 0x0000000907007c0c */ /* 0x000fe4000d741270 */
[----:B------:R-:W-:-:S02]  /*0380*/  ISETP.LT.AND P3, PT, R0, UR9, !P3 ;  /* 0x0000000900007c0c */ /* 0x000fc4000df61270 */
[C---:B------:R-:W-:Y:S02]  /*0390*/  SHF.L.U64.HI R19, R3.reuse, 0x1, R6 ;  /* 0x0000000103137819 */ /* 0x040fe40000010206 */
[----:B------:R-:W-:Y:S02]  /*03a0*/  SHF.L.U32 R18, R3, 0x1, RZ ;  /* 0x0000000103127819 */ /* 0x000fe400000006ff */
[----:B------:R-:W-:Y:S02]  /*03b0*/  @P0 IADD3 R4, P4, R12, UR10, RZ ;  /* 0x0000000a0c040c10 */ /* 0x000fe4000ff9e0ff */
[----:B------:R-:W-:Y:S02]  /*03c0*/  LEA.HI.X.SX32 R3, R7, UR20, 0x1, P5 ;  /* 0x0000001407037c11 */ /* 0x000fe4000a8f0eff */
[----:B------:R-:W-:Y:S02]  /*03d0*/  IADD3 R26, P5, R0, UR8, RZ ;  /* 0x00000008001a7c10 */ /* 0x000fe4000ffbe0ff */
[----:B------:R-:W-:-:S02]  /*03e0*/  @P0 IADD3.X R5, R13, UR11, RZ, P4, !PT ;  /* 0x0000000b0d050c10 */ /* 0x000fc4000a7fe4ff */
[C---:B------:R-:W-:Y:S01]  /*03f0*/  SHF.L.U64.HI R3, R2.reuse, 0x1, R3 ;  /* 0x0000000102037819 */ /* 0x040fe20000010203 */
[----:B------:R-:W-:Y:S01]  /*0400*/  IMAD.SHL.U32 R2, R2, 0x2, RZ ;  /* 0x0000000202027824 */ /* 0x000fe200078e00ff */
[----:B------:R-:W-:Y:S01]  /*0410*/  @P1 IADD3 R6, P4, R18, UR10, RZ ;  /* 0x0000000a12061c10 */ /* 0x000fe2000ff9e0ff */
[----:B------:R-:W2:Y:S01]  /*0420*/  @P0 LDG.E.U16 R39, desc[UR18][R4.64] ;  /* 0x0000001204270981 */ /* 0x000ea2000c1e1500 */
[----:B------:R-:W-:Y:S02]  /*0430*/  LEA.HI.X.SX32 R9, R0, UR20, 0x1, P5 ;  /* 0x0000001400097c11 */ /* 0x000fe4000a8f0eff */
[----:B------:R-:W-:Y:S02]  /*0440*/  SHF.L.U32 R0, R26, 0x1, RZ ;  /* 0x000000011a007819 */ /* 0x000fe400000006ff */
[----:B------:R-:W-:Y:S02]  /*0450*/  @P1 IADD3.X R7, R19, UR11, RZ, P4, !PT ;  /* 0x0000000b13071c10 */ /* 0x000fe4000a7fe4ff */
[----:B------:R-:W-:-:S02]  /*0460*/  @P2 IADD3 R20, P5, R2, UR10, RZ ;  /* 0x0000000a02142c10 */ /* 0x000fc4000ffbe0ff */
[----:B------:R-:W-:Y:S01]  /*0470*/  SHF.L.U64.HI R26, R26, 0x1, R9 ;  /* 0x000000011a1a7819 */ /* 0x000fe20000010209 */
[----:B------:R-:W3:Y:S01]  /*0480*/  @P1 LDG.E.U16 R29, desc[UR18][R6.64] ;  /* 0x00000012061d1981 */ /* 0x000ee2000c1e1500 */
[----:B------:R-:W-:Y:S02]  /*0490*/  @P3 IADD3 R22, P4, R0, UR10, RZ ;  /* 0x0000000a00163c10 */ /* 0x000fe4000ff9e0ff */
[----:B------:R-:W-:Y:S02]  /*04a0*/  @P2 IADD3.X R21, R3, UR11, RZ, P5, !PT ;  /* 0x0000000b03152c10 */ /* 0x000fe4000affe4ff */
[----:B------:R-:W-:Y:S02]  /*04b0*/  @P3 IADD3.X R23, R26, UR11, RZ, P4, !PT ;  /* 0x0000000b1a173c10 */ /* 0x000fe4000a7fe4ff */
[C---:B------:R-:W-:Y:S01]  /*04c0*/  IADD3 R8, P4, R12.reuse, UR12, RZ ;  /* 0x0000000c0c087c10 */ /* 0x040fe2000ff9e0ff */
[----:B------:R-:W4:Y:S01]  /*04d0*/  @P2 LDG.E.U16 R28, desc[UR18][R20.64] ;  /* 0x00000012141c2981 */ /* 0x000f22000c1e1500 */
[----:B------:R-:W-:-:S02]  /*04e0*/  IADD3 R10, P5, R12, UR14, RZ ;  /* 0x0000000e0c0a7c10 */ /* 0x000fc4000ffbe0ff */
[----:B------:R-:W-:Y:S01]  /*04f0*/  IADD3 R12, P6, R12, UR6, RZ ;  /* 0x000000060c0c7c10 */ /* 0x000fe2000ffde0ff */
[----:B------:R1:W5:Y:S01]  /*0500*/  @P3 LDG.E.U16 R33, desc[UR18][R22.64] ;  /* 0x0000001216213981 */ /* 0x000362000c1e1500 */
[C---:B------:R-:W-:Y:S02]  /*0510*/  IADD3.X R9, R13.reuse, UR13, RZ, P4, !PT ;  /* 0x0000000d0d097c10 */ /* 0x040fe4000a7fe4ff */
[C---:B------:R-:W-:Y:S02]  /*0520*/  IADD3.X R11, R13.reuse, UR15, RZ, P5, !PT ;  /* 0x0000000f0d0b7c10 */ /* 0x040fe4000affe4ff */
[----:B------:R-:W-:Y:S01]  /*0530*/  IADD3.X R13, R13, UR7, RZ, P6, !PT ;  /* 0x000000070d0d7c10 */ /* 0x000fe2000b7fe4ff */
[----:B------:R-:W5:Y:S01]  /*0540*/  @P0 LDG.E.U16 R27, desc[UR18][R8.64] ;  /* 0x00000012081b0981 */ /* 0x000f62000c1e1500 */
[C---:B------:R-:W-:Y:S02]  /*0550*/  IADD3 R14, P4, R18.reuse, UR12, RZ ;  /* 0x0000000c120e7c10 */ /* 0x040fe4000ff9e0ff */
[C---:B------:R-:W-:Y:S01]  /*0560*/  IADD3 R16, P5, R18.reuse, UR14, RZ ;  /* 0x0000000e12107c10 */ /* 0x040fe2000ffbe0ff */
[----:B------:R-:W5:Y:S01]  /*0570*/  @P0 LDG.E.U16 R31, desc[UR18][R12.64] ;  /* 0x000000120c1f0981 */ /* 0x000f62000c1e1500 */
[----:B------:R-:W-:-:S02]  /*0580*/  IADD3 R18, P6, R18, UR6, RZ ;  /* 0x0000000612127c10 */ /* 0x000fc4000ffde0ff */
[C---:B------:R-:W-:Y:S01]  /*0590*/  IADD3.X R15, R19.reuse, UR13, RZ, P4, !PT ;  /* 0x0000000d130f7c10 */ /* 0x040fe2000a7fe4ff */
[----:B------:R-:W5:Y:S01]  /*05a0*/  @P0 LDG.E.U16 R32, desc[UR18][R10.64] ;  /* 0x000000120a200981 */ /* 0x000f62000c1e1500 */
[C---:B------:R-:W-:Y:S02]  /*05b0*/  IADD3.X R17, R19.reuse, UR15, RZ, P5, !PT ;  /* 0x0000000f13117c10 */ /* 0x040fe4000affe4ff */
[----:B------:R-:W-:Y:S01]  /*05c0*/  IADD3.X R19, R19, UR7, RZ, P6, !PT ;  /* 0x0000000713137c10 */ /* 0x000fe2000b7fe4ff */
[----:B------:R-:W5:Y:S01]  /*05d0*/  @P1 LDG.E.U16 R30, desc[UR18][R14.64] ;  /* 0x000000120e1e1981 */ /* 0x000f62000c1e1500 */
[C---:B01----:R-:W-:Y:S02]  /*05e0*/  IADD3 R22, P6, R2.reuse, UR14, RZ ;  /* 0x0000000e02167c10 */ /* 0x043fe4000ffde0ff */
[----:B------:R-:W-:Y:S01]  /*05f0*/  IADD3 R20, P5, R2, UR12, RZ ;  /* 0x0000000c02147c10 */ /* 0x000fe2000ffbe0ff */
[----:B------:R-:W5:Y:S01]  /*0600*/  @P1 LDG.E.U16 R34, desc[UR18][R18.64] ;  /* 0x0000001212221981 */ /* 0x000f62000c1e1500 */
[----:B------:R-:W-:-:S02]  /*0610*/  IADD3.X R23, R3, UR15, RZ, P6, !PT ;  /* 0x0000000f03177c10 */ /* 0x000fc4000b7fe4ff */
[----:B------:R-:W-:Y:S01]  /*0620*/  @P3 IADD3 R6, P6, R0, UR12, RZ ;  /* 0x0000000c00063c10 */ /* 0x000fe2000ffde0ff */
[----:B------:R-:W5:Y:S01]  /*0630*/  @P1 LDG.E.U16 R35, desc[UR18][R16.64] ;  /* 0x0000001210231981 */ /* 0x000f62000c1e1500 */
[----:B------:R-:W-:Y:S02]  /*0640*/  IADD3.X R21, R3, UR13, RZ, P5, !PT ;  /* 0x0000000d03157c10 */ /* 0x000fe4000affe4ff */
[----:B------:R-:W-:Y:S01]  /*0650*/  @P3 IADD3.X R7, R26, UR13, RZ, P6, !PT ;  /* 0x0000000d1a073c10 */ /* 0x000fe2000b7fe4ff */
[----:B------:R-:W5:Y:S01]  /*0660*/  @P2 LDG.E.U16 R36, desc[UR18][R22.64] ;  /* 0x0000001216242981 */ /* 0x000f62000c1e1500 */
[----:B------:R-:W-:Y:S02]  /*0670*/  IADD3 R2, P4, R2, UR6, RZ ;  /* 0x0000000602027c10 */ /* 0x000fe4000ff9e0ff */
[C---:B------:R-:W-:Y:S01]  /*0680*/  @P3 IADD3 R4, P5, R0.reuse, UR14, RZ ;  /* 0x0000000e00043c10 */ /* 0x040fe2000ffbe0ff */
[----:B------:R-:W5:Y:S01]  /*0690*/  @P3 LDG.E.U16 R6, desc[UR18][R6.64] ;  /* 0x0000001206063981 */ /* 0x000f62000c1e1500 */
[----:B------:R-:W-:-:S02]  /*06a0*/  @P3 IADD3 R24, P6, R0, UR6, RZ ;  /* 0x0000000600183c10 */ /* 0x000fc4000ffde0ff */
[C---:B------:R-:W-:Y:S01]  /*06b0*/  @P3 IADD3.X R5, R26.reuse, UR15, RZ, P5, !PT ;  /* 0x0000000f1a053c10 */ /* 0x040fe2000affe4ff */
[----:B------:R-:W5:Y:S01]  /*06c0*/  @P2 LDG.E.U16 R37, desc[UR18][R20.64] ;  /* 0x0000001214252981 */ /* 0x000f62000c1e1500 */
[----:B------:R-:W-:Y:S02]  /*06d0*/  IADD3.X R3, R3, UR7, RZ, P4, !PT ;  /* 0x0000000703037c10 */ /* 0x000fe4000a7fe4ff */
[----:B------:R-:W-:Y:S01]  /*06e0*/  @P3 IADD3.X R25, R26, UR7, RZ, P6, !PT ;  /* 0x000000071a193c10 */ /* 0x000fe2000b7fe4ff */
[----:B------:R0:W5:Y:S04]  /*06f0*/  @P3 LDG.E.U16 R4, desc[UR18][R4.64] ;  /* 0x0000001204043981 */ /* 0x000168000c1e1500 */
[----:B------:R-:W5:Y:S04]  /*0700*/  @P2 LDG.E.U16 R38, desc[UR18][R2.64] ;  /* 0x0000001202262981 */ /* 0x000f68000c1e1500 */
[----:B------:R1:W5:Y:S01]  /*0710*/  @P3 LDG.E.U16 R24, desc[UR18][R24.64] ;  /* 0x0000001218183981 */ /* 0x000362000c1e1500 */
[----:B------:R-:W-:Y:S01]  /*0720*/  IMAD.MOV.U32 R42, RZ, RZ, RZ ;  /* 0x000000ffff2a7224 */ /* 0x000fe200078e00ff */
[----:B------:R-:W-:-:S02]  /*0730*/  ISETP.NE.AND P4, PT, RZ, UR21, PT ;  /* 0x00000015ff007c0c */ /* 0x000fc4000bf85270 */
[----:B------:R-:W-:Y:S01]  /*0740*/  CS2R R40, SRZ ;  /* 0x0000000000287805 */ /* 0x000fe2000001ff00 */
[----:B0-----:R-:W-:Y:S01]  /*0750*/  IMAD.MOV.U32 R5, RZ, RZ, RZ ;  /* 0x000000ffff057224 */ /* 0x001fe200078e00ff */
[----:B------:R-:W-:Y:S02]  /*0760*/  MOV R7, RZ ;  /* 0x000000ff00077202 */ /* 0x000fe40000000f00 */
[----:B-1----:R-:W-:Y:S01]  /*0770*/  MOV R25, RZ ;  /* 0x000000ff00197202 */ /* 0x002fe20000000f00 */
[----:B--2---:R-:W-:Y:S01]  /*0780*/  @P0 HADD2.F32 R42, -RZ, R39.H0_H0 ;  /* 0x20000027ff2a0230 */ /* 0x004fe20000004100 */
[----:B------:R-:W-:Y:S01]  /*0790*/  HFMA2.MMA R39, -RZ, RZ, 0, 0 ;  /* 0x00000000ff277435 */ /* 0x000fe200000001ff */
[----:B---3--:R-:W-:Y:S02]  /*07a0*/  @P1 HADD2.F32 R41, -RZ, R29.H0_H0 ;  /* 0x2000001dff291230 */ /* 0x008fe40000004100 */
[----:B----4-:R-:W-:Y:S01]  /*07b0*/  @P2 HADD2.F32 R40, -RZ, R28.H0_H0 ;  /* 0x2000001cff282230 */ /* 0x010fe20000004100 */
[----:B------:R-:W-:Y:S01]  /*07c0*/  CS2R R28, SRZ ;  /* 0x00000000001c7805 */ /* 0x000fe2000001ff00 */
[----:B-----5:R-:W-:-:S02]  /*07d0*/  @P3 HADD2.F32 R25, -RZ, R33.H0_H0 ;  /* 0x20000021ff193230 */ /* 0x020fc40000004100 */
[----:B------:R-:W-:Y:S01]  /*07e0*/  @P0 HADD2.F32 R39, -RZ, R27.H0_H0 ;  /* 0x2000001bff270230 */ /* 0x000fe20000004100 */
[----:B------:R-:W-:Y:S01]  /*07f0*/  HFMA2.MMA R27, -RZ, RZ, 0, 0 ;  /* 0x00000000ff1b7435 */ /* 0x000fe200000001ff */
[----:B------:R-:W-:Y:S02]  /*0800*/  @P0 HADD2.F32 R5, -RZ, R31.H0_H0 ;  /* 0x2000001fff050230 */ /* 0x000fe40000004100 */
[----:B------:R-:W-:Y:S01]  /*0810*/  @P1 HADD2.F32 R28, -RZ, R30.H0_H0 ;  /* 0x2000001eff1c1230 */ /* 0x000fe20000004100 */
[----:B------:R-:W-:Y:S01]  /*0820*/  CS2R R30, SRZ ;  /* 0x00000000001e7805 */ /* 0x000fe2000001ff00 */
[----:B------:R-:W-:Y:S01]  /*0830*/  @P0 HADD2.F32 R7, -RZ, R32.H0_H0 ;  /* 0x20000020ff070230 */ /* 0x000fe20000004100 */
[----:B------:R-:W-:Y:S01]  /*0840*/  CS2R R32, SRZ ;  /* 0x0000000000207805 */ /* 0x000fe2000001ff00 */
[----:B------:R-:W-:Y:S02]  /*0850*/  @P1 HADD2.F32 R27, -RZ, R34.H0_H0 ;  /* 0x20000022ff1b1230 */ /* 0x000fe40000004100 */
[----:B------:R-:W-:-:S02]  /*0860*/  IMAD.MOV.U32 R34, RZ, RZ, RZ ;  /* 0x000000ffff227224 */ /* 0x000fc400078e00ff */
[----:B------:R-:W-:Y:S02]  /*0870*/  @P1 HADD2.F32 R29, -RZ, R35.H0_H0 ;  /* 0x20000023ff1d1230 */ /* 0x000fe40000004100 */
[----:B------:R-:W-:Y:S01]  /*0880*/  @P3 HADD2.F32 R30, -RZ, R6.H0_H0 ;  /* 0x20000006ff1e3230 */ /* 0x000fe20000004100 */
[----:B------:R-:W-:Y:S01]  /*0890*/  HFMA2.MMA R6, -RZ, RZ, 0, 0 ;  /* 0x00000000ff067435 */ /* 0x000fe200000001ff */
[----:B------:R-:W-:Y:S02]  /*08a0*/  @P2 HADD2.F32 R31, -RZ, R36.H0_H0 ;  /* 0x20000024ff1f2230 */ /* 0x000fe40000004100 */
[----:B------:R-:W-:Y:S02]  /*08b0*/  @P2 HADD2.F32 R33, -RZ, R37.H0_H0 ;  /* 0x20000025ff212230 */ /* 0x000fe40000004100 */
[----:B------:R-:W-:Y:S02]  /*08c0*/  @P3 HADD2.F32 R6, -RZ, R4.H0_H0 ;  /* 0x20000004ff063230 */ /* 0x000fe40000004100 */
[----:B------:R-:W-:-:S02]  /*08d0*/  @P2 HADD2.F32 R34, -RZ, R38.H0_H0 ;  /* 0x20000026ff222230 */ /* 0x000fc40000004100 */
[----:B------:R-:W-:Y:S01]  /*08e0*/  @P3 HADD2.F32 R32, -RZ, R24.H0_H0 ;  /* 0x20000018ff203230 */ /* 0x000fe20000004100 */
[----:B------:R-:W-:Y:S06]  /*08f0*/  @!P4 BRA `(.L_x_6) ;  /* 0x0000000000ccc947 */ /* 0x000fec0003800000 */
[----:B------:R-:W-:Y:S01]  /*0900*/  FMUL.FTZ R35, R42, UR17 ;  /* 0x000000112a237c20 */ /* 0x000fe20008410000 */
[----:B------:R-:W0:Y:S03]  /*0910*/  MUFU.RCP R4, UR22 ;  /* 0x0000001600047d08 */ /* 0x000e260008001000 */
[----:B------:R-:W-:Y:S01]  /*0920*/  FMUL.FTZ R24, R35, R42 ;  /* 0x0000002a23187220 */ /* 0x000fe20000410000 */
[----:B------:R-:W-:Y:S01]  /*0930*/  FMUL.FTZ R35, R40, UR17 ;  /* 0x0000001128237c20 */ /* 0x000fe20008410000 */
[----:B------:R-:W-:Y:S02]  /*0940*/  FMUL.FTZ R42, R42, UR16 ;  /* 0x000000102a2a7c20 */ /* 0x000fe40008410000 */
[----:B------:R-:W-:Y:S01]  /*0950*/  FFMA.FTZ R5, R5, UR28, R24 ;  /* 0x0000001c05057c23 */ /* 0x000fe20008010018 */
[----:B------:R-:W-:Y:S01]  /*0960*/  FMUL.FTZ R24, R41, UR17 ;  /* 0x0000001129187c20 */ /* 0x000fe20008410000 */
[----:B------:R-:W-:Y:S01]  /*0970*/  FMUL.FTZ R35, R35, R40 ;  /* 0x0000002823237220 */ /* 0x000fe20000410000 */
[----:B------:R-:W-:Y:S01]  /*0980*/  FFMA.FTZ R7, R7, UR27, R42 ;  /* 0x0000001b07077c23 */ /* 0x000fe2000801002a */
[----:B------:R-:W-:Y:S01]  /*0990*/  FMUL.FTZ R40, R40, UR16 ;  /* 0x0000001028287c20 */ /* 0x000fe20008410000 */
[----:B------:R-:W-:Y:S01]  /*09a0*/  FMUL.FTZ R24, R24, R41 ;  /* 0x0000002918187220 */ /* 0x000fe20000410000 */
[----:B------:R-:W-:Y:S01]  /*09b0*/  FFMA.FTZ R34, R34, UR28, R35 ;  /* 0x0000001c22227c23 */ /* 0x000fe20008010023 */
[----:B0-----:R-:W-:-:S02]  /*09c0*/  FMUL.FTZ R36, R5, R4 ;  /* 0x0000000405247220 */ /* 0x001fc40000410000 */
[----:B------:R-:W-:Y:S01]  /*09d0*/  FFMA.FTZ R27, R27, UR28, R24 ;  /* 0x0000001c1b1b7c23 */ /* 0x000fe20008010018 */
[----:B------:R-:W-:Y:S01]  /*09e0*/  FMUL.FTZ R24, R25, UR17 ;  /* 0x0000001119187c20 */ /* 0x000fe20008410000 */
[-C--:B------:R-:W-:Y:S01]  /*09f0*/  FMUL.FTZ R37, R34, R4.reuse ;  /* 0x0000000422257220 */ /* 0x080fe20000410000 */
[----:B------:R-:W-:Y:S01]  /*0a00*/  FFMA.FTZ R31, R31, UR27, R40 ;  /* 0x0000001b1f1f7c23 */ /* 0x000fe20008010028 */
[----:B------:R-:W-:Y:S01]  /*0a10*/  FMUL.FTZ R38, R27, R4 ;  /* 0x000000041b267220 */ /* 0x000fe20000410000 */
[----:B------:R-:W-:Y:S01]  /*0a20*/  FMUL.FTZ R35, R24, R25 ;  /* 0x0000001918237220 */ /* 0x000fe20000410000 */
[----:B------:R-:W0:Y:S01]  /*0a30*/  MUFU.SQRT R36, R36 ;  /* 0x0000002400247308 */ /* 0x000e220000002000 */
[----:B------:R-:W-:Y:S02]  /*0a40*/  FMUL.FTZ R25, R25, UR16 ;  /* 0x0000001019197c20 */ /* 0x000fe40008410000 */
[----:B------:R-:W-:Y:S02]  /*0a50*/  FFMA.FTZ R32, R32, UR28, R35 ;  /* 0x0000001c20207c23 */ /* 0x000fe40008010023 */
[----:B------:R-:W-:-:S02]  /*0a60*/  FFMA.FTZ R25, R6, UR27, R25 ;  /* 0x0000001b06197c23 */ /* 0x000fc40008010019 */
[----:B------:R-:W-:Y:S01]  /*0a70*/  FMUL.FTZ R35, R32, R4 ;  /* 0x0000000420237220 */ /* 0x000fe20000410000 */
[----:B------:R1:W2:Y:S01]  /*0a80*/  MUFU.SQRT R24, R38 ;  /* 0x0000002600187308 */ /* 0x0002a20000002000 */
[----:B0-----:R-:W-:-:S07]  /*0a90*/  FADD.FTZ R4, R36, UR23 ;  /* 0x0000001724047e21 */ /* 0x001fce0008010000 */
[----:B------:R-:W0:Y:S01]  /*0aa0*/  MUFU.SQRT R35, R35 ;  /* 0x0000002300237308 */ /* 0x000e220000002000 */
[----:B-1----:R-:W-:-:S04]  /*0ab0*/  FMUL.FTZ R38, R41, UR16 ;  /* 0x0000001029267c20 */ /* 0x002fc80008410000 */
[----:B------:R-:W-:Y:S01]  /*0ac0*/  FFMA.FTZ R29, R29, UR27, R38 ;  /* 0x0000001b1d1d7c23 */ /* 0x000fe20008010026 */
[----:B--2---:R-:W-:Y:S02]  /*0ad0*/  FADD.FTZ R24, R24, UR23 ;  /* 0x0000001718187e21 */ /* 0x004fe40008010000 */
[----:B------:R-:W1:Y:S01]  /*0ae0*/  MUFU.SQRT R37, R37 ;  /* 0x0000002500257308 */ /* 0x000e620000002000 */
[----:B0-----:R-:W-:-:S07]  /*0af0*/  FADD.FTZ R35, R35, UR23 ;  /* 0x0000001723237e21 */ /* 0x001fce0008010000 */
[----:B------:R-:W0:Y:S01]  /*0b00*/  MUFU.RCP R36, UR29 ;  /* 0x0000001d00247d08 */ /* 0x000e220008001000 */
[----:B-1----:R-:W-:-:S07]  /*0b10*/  FADD.FTZ R42, R37, UR23 ;  /* 0x00000017252a7e21 */ /* 0x002fce0008010000 */
[----:B------:R-:W1:Y:S01]  /*0b20*/  MUFU.RCP R4, R4 ;  /* 0x0000000400047308 */ /* 0x000e620000001000 */
[----:B0-----:R-:W-:-:S07]  /*0b30*/  FMUL.FTZ R41, R7, R36 ;  /* 0x0000002407297220 */ /* 0x001fce0000410000 */
[----:B------:R-:W0:Y:S01]  /*0b40*/  MUFU.RCP R24, R24 ;  /* 0x0000001800187308 */ /* 0x000e220000001000 */
[----:B------:R-:W-:Y:S01]  /*0b50*/  FMUL.FTZ R6, R31, R36 ;  /* 0x000000241f067220 */ /* 0x000fe20000410000 */
[----:B-1----:R-:W-:-:S06]  /*0b60*/  FMUL.FTZ R4, R41, R4 ;  /* 0x0000000429047220 */ /* 0x002fcc0000410000 */
[----:B------:R-:W1:Y:S01]  /*0b70*/  MUFU.RCP R37, R42 ;  /* 0x0000002a00257308 */ /* 0x000e620000001000 */
[-C--:B------:R-:W-:Y:S01]  /*0b80*/  FMUL.FTZ R41, R29, R36.reuse ;  /* 0x000000241d297220 */ /* 0x080fe20000410000 */
[----:B------:R-:W-:Y:S01]  /*0b90*/  FMUL.FTZ R36, R25, R36 ;  /* 0x0000002419247220 */ /* 0x000fe20000410000 */
[----:B------:R-:W-:Y:S02]  /*0ba0*/  FFMA.FTZ R4, R39, UR24, R4 ;  /* 0x0000001827047c23 */ /* 0x000fe40008010004 */
[----:B0-----:R-:W-:-:S03]  /*0bb0*/  FMUL.FTZ R41, R41, R24 ;  /* 0x0000001829297220 */ /* 0x001fc60000410000 */
[----:B------:R-:W0:Y:S01]  /*0bc0*/  MUFU.RCP R35, R35 ;  /* 0x0000002300237308 */ /* 0x000e220000001000 */
[----:B------:R-:W-:Y:S01]  /*0bd0*/  FFMA.FTZ R41, R28, UR24, R41 ;  /* 0x000000181c297c23 */ /* 0x000fe20008010029 */
[----:B-1----:R-:W-:-:S04]  /*0be0*/  FMUL.FTZ R6, R6, R37 ;  /* 0x0000002506067220 */ /* 0x002fc80000410000 */
[----:B------:R-:W-:Y:S01]  /*0bf0*/  FFMA.FTZ R6, R33, UR24, R6 ;  /* 0x0000001821067c23 */ /* 0x000fe20008010006 */
[----:B0-----:R-:W-:-:S04]  /*0c00*/  FMUL.FTZ R35, R36, R35 ;  /* 0x0000002324237220 */ /* 0x001fc80000410000 */
[----:B------:R-:W-:Y:S01]  /*0c10*/  FFMA.FTZ R35, R30, UR24, R35 ;  /* 0x000000181e237c23 */ /* 0x000fe20008010023 */
[----:B------:R-:W-:Y:S06]  /*0c20*/  BRA `(.L_x_7) ;  /* 0x0000000000c87947 */ /* 0x000fec0003800000 */
.L_x_6:
[----:B------:R-:W-:Y:S01]  /*0c30*/  FFMA.FTZ R42, R39, UR24, R42 ;  /* 0x00000018272a7c23 */ /* 0x000fe2000801002a */
[----:B------:R-:W0:Y:S01]  /*0c40*/  MUFU.RCP R4, UR22 ;  /* 0x0000001600047d08 */ /* 0x000e220008001000 */
[----:B------:R-:W-:Y:S01]  /*0c50*/  FFMA.FTZ R40, R33, UR24, R40 ;  /* 0x0000001821287c23 */ /* 0x000fe20008010028 */
[----:B------:R-:W-:Y:S01]  /*0c60*/  FFMA.FTZ R41, R28, UR24, R41 ;  /* 0x000000181c297c23 */ /* 0x000fe20008010029 */
[----:B------:R-:W-:Y:S01]  /*0c70*/  FMUL.FTZ R35, R42, UR17 ;  /* 0x000000112a237c20 */ /* 0x000fe20008410000 */
[----:B------:R-:W-:Y:S02]  /*0c80*/  FFMA.FTZ R25, R30, UR24, R25 ;  /* 0x000000181e197c23 */ /* 0x000fe40008010019 */
[C---:B------:R-:W-:Y:S01]  /*0c90*/  FMUL.FTZ R36, R41.reuse, UR17 ;  /* 0x0000001129247c20 */ /* 0x040fe20008410000 */
[----:B------:R-:W-:Y:S01]  /*0ca0*/  FMUL.FTZ R24, R42, R35 ;  /* 0x000000232a187220 */ /* 0x000fe20000410000 */
[----:B------:R-:W-:Y:S01]  /*0cb0*/  FMUL.FTZ R35, R40, UR17 ;  /* 0x0000001128237c20 */ /* 0x000fe20008410000 */
[----:B------:R-:W-:Y:S01]  /*0cc0*/  FMUL.FTZ R42, R42, UR16 ;  /* 0x000000102a2a7c20 */ /* 0x000fe20008410000 */
[----:B------:R-:W-:Y:S01]  /*0cd0*/  FMUL.FTZ R36, R41, R36 ;  /* 0x0000002429247220 */ /* 0x000fe20000410000 */
[----:B------:R-:W-:Y:S01]  /*0ce0*/  FFMA.FTZ R5, R5, UR28, R24 ;  /* 0x0000001c05057c23 */ /* 0x000fe20008010018 */
[----:B------:R-:W-:Y:S01]  /*0cf0*/  FMUL.FTZ R35, R40, R35 ;  /* 0x0000002328237220 */ /* 0x000fe20000410000 */
[----:B------:R-:W-:Y:S01]  /*0d00*/  FMUL.FTZ R24, R25, UR17 ;  /* 0x0000001119187c20 */ /* 0x000fe20008410000 */
[----:B------:R-:W-:Y:S01]  /*0d10*/  FFMA.FTZ R27, R27, UR28, R36 ;  /* 0x0000001c1b1b7c23 */ /* 0x000fe20008010024 */
[----:B0-----:R-:W-:Y:S01]  /*0d20*/  FMUL.FTZ R36, R5, R4 ;  /* 0x0000000405247220 */ /* 0x001fe20000410000 */
[----:B------:R-:W-:Y:S01]  /*0d30*/  FFMA.FTZ R34, R34, UR28, R35 ;  /* 0x0000001c22227c23 */ /* 0x000fe20008010023 */
[----:B------:R-:W-:Y:S01]  /*0d40*/  FMUL.FTZ R35, R25, R24 ;  /* 0x0000001819237220 */ /* 0x000fe20000410000 */
[-C--:B------:R-:W-:Y:S01]  /*0d50*/  FMUL.FTZ R38, R27, R4.reuse ;  /* 0x000000041b267220 */ /* 0x080fe20000410000 */
[----:B------:R-:W-:Y:S01]  /*0d60*/  FFMA.FTZ R7, R7, UR27, R42 ;  /* 0x0000001b07077c23 */ /* 0x000fe2000801002a */
[-C--:B------:R-:W-:Y:S01]  /*0d70*/  FMUL.FTZ R37, R34, R4.reuse ;  /* 0x0000000422257220 */ /* 0x080fe20000410000 */
[----:B------:R-:W-:Y:S01]  /*0d80*/  FFMA.FTZ R32, R32, UR28, R35 ;  /* 0x0000001c20207c23 */ /* 0x000fe20008010023 */
[----:B------:R-:W0:Y:S01]  /*0d90*/  MUFU.SQRT R36, R36 ;  /* 0x0000002400247308 */ /* 0x000e220000002000 */
[----:B------:R-:W-:Y:S01]  /*0da0*/  FMUL.FTZ R40, R40, UR16 ;  /* 0x0000001028287c20 */ /* 0x000fe20008410000 */
[----:B------:R-:W-:Y:S01]  /*0db0*/  FMUL.FTZ R25, R25, UR16 ;  /* 0x0000001019197c20 */ /* 0x000fe20008410000 */
[----:B------:R-:W-:-:S02]  /*0dc0*/  FMUL.FTZ R35, R32, R4 ;  /* 0x0000000420237220 */ /* 0x000fc40000410000 */
[----:B------:R-:W-:Y:S01]  /*0dd0*/  FFMA.FTZ R31, R31, UR27, R40 ;  /* 0x0000001b1f1f7c23 */ /* 0x000fe20008010028 */
[----:B------:R-:W-:Y:S02]  /*0de0*/  FFMA.FTZ R25, R6, UR27, R25 ;  /* 0x0000001b06197c23 */ /* 0x000fe40008010019 */
        /* <DEDUP_REMOVED lines=17> */
[----:B------:R-:W-:-:S03]  /*0f00*/  FMUL.FTZ R36, R25, R36 ;  /* 0x0000002419247220 */ /* 0x000fc60000410000 */
[----:B0-----:R-:W-:-:S03]  /*0f10*/  FMUL.FTZ R41, R41, R24 ;  /* 0x0000001829297220 */ /* 0x001fc60000410000 */
[----:B------:R-:W0:Y:S01]  /*0f20*/  MUFU.RCP R35, R35 ;  /* 0x0000002300237308 */ /* 0x000e220000001000 */
[----:B-1----:R-:W-:Y:S01]  /*0f30*/  FMUL.FTZ R6, R6, R37 ;  /* 0x0000002506067220 */ /* 0x002fe20000410000 */
[----:B0-----:R-:W-:-:S07]  /*0f40*/  FMUL.FTZ R35, R36, R35 ;  /* 0x0000002324237220 */ /* 0x001fce0000410000 */
.L_x_7:
[----:B------:R-:W-:Y:S01]  /*0f50*/  FFMA.FTZ R4, -R4, UR25, R39 ;  /* 0x0000001904047c23 */ /* 0x000fe20008010127 */
[----:B------:R-:W-:Y:S01]  /*0f60*/  FFMA.FTZ R24, -R41, UR25, R28 ;  /* 0x0000001929187c23 */ /* 0x000fe2000801011c */
[----:B------:R-:W-:Y:S01]  /*0f70*/  @P0 F2FP.F16.F32.PACK_AB R7, RZ, R7 ;  /* 0x00000007ff07023e */ /* 0x000fe200000000ff */
[----:B------:R-:W-:Y:S01]  /*0f80*/  BSSY B0, `(.L_x_8) ;  /* 0x0000022000007945 */ /* 0x000fe20003800000 */
[----:B------:R-:W-:Y:S01]  /*0f90*/  @P0 F2FP.F16.F32.PACK_AB R5, RZ, R5 ;  /* 0x00000005ff05023e */ /* 0x000fe200000000ff */
[----:B------:R-:W-:Y:S01]  /*0fa0*/  FFMA.FTZ R30, -R35, UR25, R30 ;  /* 0x00000019231e7c23 */ /* 0x000fe2000801011e */
[----:B------:R-:W-:Y:S02]  /*0fb0*/  @P0 F2FP.F16.F32.PACK_AB R4, RZ, R4 ;  /* 0x00000004ff04023e */ /* 0x000fe400000000ff */
[----:B------:R-:W-:Y:S02]  /*0fc0*/  @P1 F2FP.F16.F32.PACK_AB R24, RZ, R24 ;  /* 0x00000018ff18123e */ /* 0x000fe400000000ff */
[----:B------:R-:W-:Y:S01]  /*0fd0*/  PRMT R28, R4, 0x7610, R28 ;  /* 0x00007610041c7816 */ /* 0x000fe2000000001c */
[----:B------:R-:W-:Y:S01]  /*0fe0*/  FFMA.FTZ R4, -R6, UR25, R33 ;  /* 0x0000001906047c23 */ /* 0x000fe20008010121 */
[----:B------:R-:W-:-:S02]  /*0ff0*/  @P1 F2FP.F16.F32.PACK_AB R29, RZ, R29 ;  /* 0x0000001dff1d123e */ /* 0x000fc400000000ff */
[----:B------:R-:W-:Y:S01]  /*1000*/  @P1 F2FP.F16.F32.PACK_AB R27, RZ, R27 ;  /* 0x0000001bff1b123e */ /* 0x000fe200000000ff */
[----:B------:R0:W-:Y:S01]  /*1010*/  @P0 STG.E.U16 desc[UR18][R8.64], R28 ;  /* 0x0000001c08000986 */ /* 0x0001e2000c101512 */
[----:B------:R-:W-:Y:S02]  /*1020*/  @P2 F2FP.F16.F32.PACK_AB R4, RZ, R4 ;  /* 0x00000004ff04223e */ /* 0x000fe400000000ff */
[----:B------:R-:W-:Y:S01]  /*1030*/  @P2 F2FP.F16.F32.PACK_AB R31, RZ, R31 ;  /* 0x0000001fff1f223e */ /* 0x000fe200000000ff */
[----:B------:R0:W-:Y:S01]  /*1040*/  @P0 STG.E.U16 desc[UR18][R10.64], R7 ;  /* 0x000000070a000986 */ /* 0x0001e2000c101512 */
[----:B------:R-:W-:-:S03]  /*1050*/  @P2 F2FP.F16.F32.PACK_AB R34, RZ, R34 ;  /* 0x00000022ff22223e */ /* 0x000fc600000000ff */
[----:B------:R0:W-:Y:S04]  /*1060*/  @P0 STG.E.U16 desc[UR18][R12.64], R5 ;  /* 0x000000050c000986 */ /* 0x0001e8000c101512 */
[----:B------:R0:W-:Y:S04]  /*1070*/  @P1 STG.E.U16 desc[UR18][R14.64], R24 ;  /* 0x000000180e001986 */ /* 0x0001e8000c101512 */
[----:B------:R0:W-:Y:S04]  /*1080*/  @P1 STG.E.U16 desc[UR18][R16.64], R29 ;  /* 0x0000001d10001986 */ /* 0x0001e8000c101512 */
[----:B------:R0:W-:Y:S04]  /*1090*/  @P1 STG.E.U16 desc[UR18][R18.64], R27 ;  /* 0x0000001b12001986 */ /* 0x0001e8000c101512 */
[----:B------:R0:W-:Y:S04]  /*10a0*/  @P2 STG.E.U16 desc[UR18][R20.64], R4 ;  /* 0x0000000414002986 */ /* 0x0001e8000c101512 */
[----:B------:R0:W-:Y:S04]  /*10b0*/  @P2 STG.E.U16 desc[UR18][R22.64], R31 ;  /* 0x0000001f16002986 */ /* 0x0001e8000c101512 */
[----:B------:R0:W-:Y:S01]  /*10c0*/  @P2 STG.E.U16 desc[UR18][R2.64], R34 ;  /* 0x0000002202002986 */ /* 0x0001e2000c101512 */
[----:B------:R-:W-:Y:S05]  /*10d0*/  @!P3 BRA `(.L_x_9) ;  /* 0x000000000030b947 */ /* 0x000fea0003800000 */
[C---:B0-----:R-:W-:Y:S02]  /*10e0*/  IADD3 R2, P2, R0.reuse, UR12, RZ ;  /* 0x0000000c00027c10 */ /* 0x041fe4000ff5e0ff */
[----:B------:R-:W-:Y:S02]  /*10f0*/  F2FP.F16.F32.PACK_AB R25, R25, R30 ;  /* 0x0000001e1919723e */ /* 0x000fe400000000ff */
[C---:B------:R-:W-:Y:S02]  /*1100*/  IADD3 R4, P1, R0.reuse, UR14, RZ ;  /* 0x0000000e00047c10 */ /* 0x040fe4000ff3e0ff */
[----:B------:R-:W-:Y:S02]  /*1110*/  IADD3 R6, P0, R0, UR6, RZ ;  /* 0x0000000600067c10 */ /* 0x000fe4000ff1e0ff */
[C---:B------:R-:W-:Y:S02]  /*1120*/  IADD3.X R3, R26.reuse, UR13, RZ, P2, !PT ;  /* 0x0000000d1a037c10 */ /* 0x040fe400097fe4ff */
[----:B------:R-:W-:-:S02]  /*1130*/  IADD3.X R5, R26, UR15, RZ, P1, !PT ;  /* 0x0000000f1a057c10 */ /* 0x000fc40008ffe4ff */
[----:B------:R-:W-:Y:S01]  /*1140*/  PRMT R0, R25, 0x7632, R0 ;  /* 0x0000763219007816 */ /* 0x000fe20000000000 */
[----:B------:R0:W-:Y:S01]  /*1150*/  STG.E.U16 desc[UR18][R2.64], R25 ;  /* 0x0000001902007986 */ /* 0x0001e2000c101512 */
[----:B------:R-:W-:Y:S02]  /*1160*/  F2FP.F16.F32.PACK_AB R32, RZ, R32 ;  /* 0x00000020ff20723e */ /* 0x000fe400000000ff */
[----:B------:R-:W-:Y:S01]  /*1170*/  IADD3.X R7, R26, UR7, RZ, P0, !PT ;  /* 0x000000071a077c10 */ /* 0x000fe200087fe4ff */
[----:B------:R0:W-:Y:S04]  /*1180*/  STG.E.U16 desc[UR18][R4.64], R0 ;  /* 0x0000000004007986 */ /* 0x0001e8000c101512 */
[----:B------:R0:W-:Y:S02]  /*1190*/  STG.E.U16 desc[UR18][R6.64], R32 ;  /* 0x0000002006007986 */ /* 0x0001e4000c101512 */
.L_x_9:
[----:B------:R-:W-:Y:S05]  /*11a0*/  BSYNC B0 ;  /* 0x0000000000007941 */ /* 0x000fea0003800000 */
.L_x_8:
[----:B------:R-:W-:-:S04]  /*11b0*/  ULEA UR4, UR5, UR4, 0x2 ;  /* 0x0000000405047291 */ /* 0x000fc8000f8e103f */
[----:B------:R-:W-:Y:S02]  /*11c0*/  UISETP.GE.AND UP0, UPT, UR4, UR26, UPT ;  /* 0x0000001a0400728c */ /* 0x000fe4000bf06270 */
[----:B0-----:R-:W-:-:S04]  /*11d0*/  MOV R0, UR4 ;  /* 0x0000000400007c02 */ /* 0x001fc80008000f00 */
[----:B------:R-:W-:Y:S02]  /*11e0*/  ISETP.LT.AND P1, PT, R0, UR9, PT ;  /* 0x0000000900007c0c */ /* 0x000fe4000bf21270 */
[----:B------:R-:W-:-:S13]  /*11f0*/  PLOP3.LUT P0, PT, PT, PT, UP0, 0x80, 0x0 ;  /* 0x000000000000781c */ /* 0x000fda0003f0f008 */
[----:B------:R-:W-:Y:S05]  /*1200*/  @!P0 BRA P1, `(.L_x_10) ;  /* 0xfffffff000148947 */ /* 0x000fea000083ffff */
[----:B------:R-:W-:Y:S05]  /*1210*/  EXIT ;  /* 0x000000000000794d */ /* 0x000fea0003800000 */
.L_x_11:
        /* <DEDUP_REMOVED lines=14> */
.L_x_73:


//--------------------- .text._Z25multi_tensor_apply_kernelI18TensorListMetadataILi4EE11AdamFunctorIfiEJffffff10adamMode_tfEEvlPViT_T0_DpT1_ --------------------------
	.section	.text._Z25multi_tensor_apply_kernelI18TensorListMetadataILi4EE11AdamFunctorIfiEJffffff10adamMode_tfEEvlPViT_T0_DpT1_,"ax",@progbits
	.align	128
        .global         _Z25multi_tensor_apply_kernelI18TensorListMetadataILi4EE11AdamFunctorIfiEJffffff10adamMode_tfEEvlPViT_T0_DpT1_
        .type           _Z25multi_tensor_apply_kernelI18TensorListMetadataILi4EE11AdamFunctorIfiEJffffff10adamMode_tfEEvlPViT_T0_DpT1_,@function
        .size           _Z25multi_tensor_apply_kernelI18TensorListMetadataILi4EE11AdamFunctorIfiEJffffff10adamMode_tfEEvlPViT_T0_DpT1_,(.L_x_74 - _Z25multi_tensor_apply_kernelI18TensorListMetadataILi4EE11AdamFunctorIfiEJffffff10adamMode_tfEEvlPViT_T0_DpT1_)
        .other          _Z25multi_tensor_apply_kernelI18TensorListMetadataILi4EE11AdamFunctorIfiEJffffff10adamMode_tfEEvlPViT_T0_DpT1_,@"STO_CUDA_ENTRY STV_DEFAULT"
_Z25multi_tensor_apply_kernelI18TensorListMetadataILi4EE11AdamFunctorIfiEJffffff10adamMode_tfEEvlPViT_T0_DpT1_:
.text._Z25multi_tensor_apply_kernelI18TensorListMetadataILi4EE11AdamFunctorIfiEJffffff10adamMode_tfEEvlPViT_T0_DpT1_:
        /* <DEDUP_REMOVED lines=38> */
.L_x_16:
[----:B-1----:R-:W-:Y:S02]  /*0260*/  IADD3 R3, R38, UR4, RZ ;  /* 0x0000000426037c10 */ /* 0x002fe4000fffe0ff */
[----:B------:R-:W-:Y:S02]  /*0270*/  CS2R R34, SRZ ;  /* 0x0000000000227805 */ /* 0x000fe4000001ff00 */
[C---:B------:R-:W-:Y:S02]  /*0280*/  ISETP.GE.AND P0, PT, R3.reuse, UR26, PT ;  /* 0x0000001a03007c0c */ /* 0x040fe4000bf06270 */
[C---:B------:R-:W-:Y:S02]  /*0290*/  IADD3 R7, P1, R3.reuse, UR8, RZ ;  /* 0x0000000803077c10 */ /* 0x040fe4000ff3e0ff */
[C---:B------:R-:W-:Y:S02]  /*02a0*/  ISETP.LT.AND P0, PT, R3.reuse, UR9, !P0 ;  /* 0x0000000903007c0c */ /* 0x040fe4000c701270 */
[----:B------:R-:W-:-:S02]  /*02b0*/  LEA.HI.X.SX32 R0, R3, UR20, 0x1, P1 ;  /* 0x0000001403007c11 */ /* 0x000fc400088f0eff */
[----:B------:R-:W-:Y:S02]  /*02c0*/  SHF.L.U32 R6, R7, 0x2, RZ ;  /* 0x0000000207067819 */ /* 0x000fe400000006ff */
[----:B------:R-:W-:Y:S02]  /*02d0*/  IADD3 R13, R3, UR5, RZ ;  /* 0x00000005030d7c10 */ /* 0x000fe4000fffe0ff */
[----:B------:R-:W-:Y:S02]  /*02e0*/  SHF.L.U64.HI R7, R7, 0x2, R0 ;  /* 0x0000000207077819 */ /* 0x000fe40000010200 */
[----:B------:R-:W-:-:S03]  /*02f0*/  IADD3 R19, R13, UR5, RZ ;  /* 0x000000050d137c10 */ /* 0x000fc6000fffe0ff */
[----:B------:R-:W-:Y:S02]  /*0300*/  @P0 IADD3 R2, P1, R6, UR10, RZ ;  /* 0x0000000a06020c10 */ /* 0x000fe4000ff3e0ff */
[----:B------:R-:W-:Y:S02]  /*0310*/  IADD3 R12, P3, R13, UR8, RZ ;  /* 0x000000080d0c7c10 */ /* 0x000fe4000ff7e0ff */
[----:B------:R-:W-:Y:S02]  /*0320*/  @P0 IADD3.X R3, R7, UR11, RZ, P1, !PT ;  /* 0x0000000b07030c10 */ /* 0x000fe40008ffe4ff */
[----:B------:R-:W-:Y:S02]  /*0330*/  ISETP.GE.AND P1, PT, R13, UR26, PT ;  /* 0x0000001a0d007c0c */ /* 0x000fe4000bf26270 */
[----:B------:R-:W-:Y:S01]  /*0340*/  IADD3 R0, R19, UR5, RZ ;  /* 0x0000000513007c10 */ /* 0x000fe2000fffe0ff */
[----:B------:R1:W5:Y:S01]  /*0350*/  @P0 LDG.E R35, desc[UR18][R2.64] ;  /* 0x0000001202230981 */ /* 0x000362000c1e1900 */
[C---:B------:R-:W-:Y:S01]  /*0360*/  ISETP.LT.AND P1, PT, R13.reuse, UR9, !P1 ;  /* 0x000000090d007c0c */ /* 0x040fe2000cf21270 */
[----:B------:R-:W-:Y:S01]  /*0370*/  HFMA2.MMA R37, -RZ, RZ, 0, 0 ;  /* 0x00000000ff257435 */ /* 0x000fe200000001ff */
[----:B------:R-:W-:-:S02]  /*0380*/  LEA.HI.X.SX32 R13, R13, UR20, 0x1, P3 ;  /* 0x000000140d0d7c11 */ /* 0x000fc400098f0eff */
[----:B------:R-:W-:Y:S02]  /*0390*/  CS2R R32, SRZ ;  /* 0x0000000000207805 */ /* 0x000fe4000001ff00 */
[C---:B------:R-:W-:Y:S02]  /*03a0*/  ISETP.GE.AND P2, PT, R19.reuse, UR26, PT ;  /* 0x0000001a13007c0c */ /* 0x040fe4000bf46270 */
[C---:B------:R-:W-:Y:S02]  /*03b0*/  ISETP.GE.AND P3, PT, R0.reuse, UR26, PT ;  /* 0x0000001a00007c0c */ /* 0x040fe4000bf66270 */
[C---:B------:R-:W-:Y:S02]  /*03c0*/  IADD3 R18, P4, R19.reuse, UR8, RZ ;  /* 0x0000000813127c10 */ /* 0x040fe4000ff9e0ff */
[----:B------:R-:W-:Y:S02]  /*03d0*/  ISETP.LT.AND P2, PT, R19, UR9, !P2 ;  /* 0x0000000913007c0c */ /* 0x000fe4000d741270 */
[----:B------:R-:W-:-:S02]  /*03e0*/  IADD3 R23, P5, R0, UR8, RZ ;  /* 0x0000000800177c10 */ /* 0x000fc4000ffbe0ff */
[----:B------:R-:W-:Y:S02]  /*03f0*/  ISETP.LT.AND P3, PT, R0, UR9, !P3 ;  /* 0x0000000900007c0c */ /* 0x000fe4000df61270 */
[C---:B------:R-:W-:Y:S02]  /*0400*/  SHF.L.U64.HI R13, R12.reuse, 0x2, R13 ;  /* 0x000000020c0d7819 */ /* 0x040fe4000001020d */
[----:B------:R-:W-:Y:S02]  /*0410*/  LEA.HI.X.SX32 R19, R19, UR20, 0x1, P4 ;  /* 0x0000001413137c11 */ /* 0x000fe4000a0f0eff */
[----:B------:R-:W-:Y:S02]  /*0420*/  SHF.L.U32 R12, R12, 0x2, RZ ;  /* 0x000000020c0c7819 */ /* 0x000fe400000006ff */
[----:B------:R-:W-:Y:S02]  /*0430*/  LEA.HI.X.SX32 R24, R0, UR20, 0x1, P5 ;  /* 0x0000001400187c11 */ /* 0x000fe4000a8f0eff */
[----:B------:R-:W-:-:S02]  /*0440*/  SHF.L.U64.HI R19, R18, 0x2, R19 ;  /* 0x0000000212137819 */ /* 0x000fc40000010213 */
[----:B-1----:R-:W-:Y:S02]  /*0450*/  @P1 IADD3 R2, P4, R12, UR10, RZ ;  /* 0x0000000a0c021c10 */ /* 0x002fe4000ff9e0ff */
[C---:B------:R-:W-:Y:S02]  /*0460*/  SHF.L.U64.HI R24, R23.reuse, 0x2, R24 ;  /* 0x0000000217187819 */ /* 0x040fe40000010218 */
[----:B------:R-:W-:Y:S02]  /*0470*/  SHF.L.U32 R18, R18, 0x2, RZ ;  /* 0x0000000212127819 */ /* 0x000fe400000006ff */
[----:B------:R-:W-:Y:S02]  /*0480*/  SHF.L.U32 R23, R23, 0x2, RZ ;  /* 0x0000000217177819 */ /* 0x000fe400000006ff */
[----:B------:R-:W-:Y:S02]  /*0490*/  @P1 IADD3.X R3, R13, UR11, RZ, P4, !PT ;  /* 0x0000000b0d031c10 */ /* 0x000fe4000a7fe4ff */
[----:B------:R-:W-:-:S02]  /*04a0*/  @P2 IADD3 R4, P5, R18, UR10, RZ ;  /* 0x0000000a12042c10 */ /* 0x000fc4000ffbe0ff */
[----:B------:R-:W-:Y:S02]  /*04b0*/  @P3 IADD3 R16, P4, R23, UR6, RZ ;  /* 0x0000000617103c10 */ /* 0x000fe4000ff9e0ff */
[----:B------:R-:W-:Y:S02]  /*04c0*/  CS2R R20, SRZ ;  /* 0x0000000000147805 */ /* 0x000fe4000001ff00 */
[----:B------:R-:W-:Y:S02]  /*04d0*/  @P2 IADD3.X R5, R19, UR11, RZ, P5, !PT ;  /* 0x0000000b13052c10 */ /* 0x000fe4000affe4ff */
[----:B------:R-:W-:Y:S02]  /*04e0*/  CS2R R30, SRZ ;  /* 0x00000000001e7805 */ /* 0x000fe4000001ff00 */
[----:B------:R-:W-:Y:S01]  /*04f0*/  @P3 IADD3.X R17, R24, UR7, RZ, P4, !PT ;  /* 0x0000000718113c10 */ /* 0x000fe2000a7fe4ff */
[----:B------:R1:W5:Y:S01]  /*0500*/  @P1 LDG.E R37, desc[UR18][R2.64] ;  /* 0x0000001202251981 */ /* 0x000362000c1e1900 */
[----:B------:R-:W-:-:S02]  /*0510*/  @P3 IADD3 R14, P4, R23, UR14, RZ ;  /* 0x0000000e170e3c10 */ /* 0x000fc4000ff9e0ff */
[C---:B------:R-:W-:Y:S01]  /*0520*/  @P3 IADD3 R10, P5, R23.reuse, UR12, RZ ;  /* 0x0000000c170a3c10 */ /* 0x040fe2000ffbe0ff */
[----:B------:R2:W5:Y:S01]  /*0530*/  @P2 LDG.E R32, desc[UR18][R4.64] ;  /* 0x0000001204202981 */ /* 0x000562000c1e1900 */
[----:B------:R-:W-:Y:S02]  /*0540*/  @P3 IADD3 R8, P6, R23, UR10, RZ ;  /* 0x0000000a17083c10 */ /* 0x000fe4000ffde0ff */
[C---:B------:R-:W-:Y:S01]  /*0550*/  @P3 IADD3.X R15, R24.reuse, UR15, RZ, P4, !PT ;  /* 0x0000000f180f3c10 */ /* 0x040fe2000a7fe4ff */
[----:B------:R-:W5:Y:S01]  /*0560*/  @P3 LDG.E R34, desc[UR18][R16.64] ;  /* 0x0000001210223981 */ /* 0x000f62000c1e1900 */
[C---:B------:R-:W-:Y:S02]  /*0570*/  @P3 IADD3.X R11, R24.reuse, UR13, RZ, P5, !PT ;  /* 0x0000000d180b3c10 */ /* 0x040fe4000affe4ff */
[----:B------:R-:W-:Y:S02]  /*0580*/  @P3 IADD3.X R9, R24, UR11, RZ, P6, !PT ;  /* 0x0000000b18093c10 */ /* 0x000fe4000b7fe4ff */
[C---:B-1----:R-:W-:Y:S01]  /*0590*/  IADD3 R2, P4, R6.reuse, UR12, RZ ;  /* 0x0000000c06027c10 */ /* 0x042fe2000ff9e0ff */
[----:B------:R1:W5:Y:S01]  /*05a0*/  @P3 LDG.E R21, desc[UR18][R10.64] ;  /* 0x000000120a153981 */ /* 0x000362000c1e1900 */
[----:B--2---:R-:W-:-:S02]  /*05b0*/  IADD3 R4, P5, R6, UR14, RZ ;  /* 0x0000000e06047c10 */ /* 0x004fc4000ffbe0ff */
[----:B------:R-:W-:Y:S01]  /*05c0*/  IADD3 R6, P6, R6, UR6, RZ ;  /* 0x0000000606067c10 */ /* 0x000fe2000ffde0ff */
[----:B------:R2:W5:Y:S01]  /*05d0*/  @P3 LDG.E R30, desc[UR18][R8.64] ;  /* 0x00000012081e3981 */ /* 0x000562000c1e1900 */
[----:B------:R-:W-:Y:S02]  /*05e0*/  MOV R22, RZ ;  /* 0x000000ff00167202 */ /* 0x000fe40000000f00 */
[C---:B------:R-:W-:Y:S02]  /*05f0*/  IADD3.X R3, R7.reuse, UR13, RZ, P4, !PT ;  /* 0x0000000d07037c10 */ /* 0x040fe4000a7fe4ff */
[C---:B------:R-:W-:Y:S02]  /*0600*/  IADD3.X R5, R7.reuse, UR15, RZ, P5, !PT ;  /* 0x0000000f07057c10 */ /* 0x040fe4000affe4ff */
[----:B------:R-:W-:Y:S01]  /*0610*/  IADD3.X R7, R7, UR7, RZ, P6, !PT ;  /* 0x0000000707077c10 */ /* 0x000fe2000b7fe4ff */
[----:B------:R3:W5:Y:S01]  /*0620*/  @P3 LDG.E R22, desc[UR18][R14.64] ;  /* 0x000000120e163981 */ /* 0x000762000c1e1900 */
[----:B-1----:R-:W-:-:S02]  /*0630*/  IADD3 R10, P5, R12, UR14, RZ ;  /* 0x0000000e0c0a7c10 */ /* 0x002fc4000ffbe0ff */
[C---:B--2---:R-:W-:Y:S01]  /*0640*/  IADD3 R8, P4, R12.reuse, UR12, RZ ;  /* 0x0000000c0c087c10 */ /* 0x044fe2000ff9e0ff */
[----:B------:R-:W-:Y:S01]  /*0650*/  HFMA2.MMA R0, -RZ, RZ, 0, 0 ;  /* 0x00000000ff007435 */ /* 0x000fe200000001ff */
[----:B------:R-:W-:Y:S02]  /*0660*/  IADD3 R12, P6, R12, UR6, RZ ;  /* 0x000000060c0c7c10 */ /* 0x000fe4000ffde0ff */
[----:B------:R-:W-:Y:S02]  /*0670*/  CS2R R26, SRZ ;  /* 0x00000000001a7805 */ /* 0x000fe4000001ff00 */
[C---:B------:R-:W-:Y:S02]  /*0680*/  IADD3.X R9, R13.reuse, UR13, RZ, P4, !PT ;  /* 0x0000000d0d097c10 */ /* 0x040fe4000a7fe4ff */
[----:B------:R-:W-:Y:S02]  /*0690*/  CS2R R28, SRZ ;  /* 0x00000000001c7805 */ /* 0x000fe4000001ff00 */
[C---:B------:R-:W-:Y:S01]  /*06a0*/  IADD3.X R11, R13.reuse, UR15, RZ, P5, !PT ;  /* 0x0000000f0d0b7c10 */ /* 0x040fe2000affe4ff */
[----:B------:R1:W5:Y:S01]  /*06b0*/  @P0 LDG.E R20, desc[UR18][R2.64] ;  /* 0x0000001202140981 */ /* 0x000362000c1e1900 */
[----:B------:R-:W-:-:S02]  /*06c0*/  IADD3.X R13, R13, UR7, RZ, P6, !PT ;  /* 0x000000070d0d7c10 */ /* 0x000fc4000b7fe4ff */
[C---:B---3--:R-:W-:Y:S01]  /*06d0*/  IADD3 R14, P4, R18.reuse, UR12, RZ ;  /* 0x0000000c120e7c10 */ /* 0x048fe2000ff9e0ff */
[----:B------:R1:W5:Y:S01]  /*06e0*/  @P0 LDG.E R33, desc[UR18][R4.64] ;  /* 0x0000001204210981 */ /* 0x000362000c1e1900 */
[C---:B------:R-:W-:Y:S02]  /*06f0*/  IADD3 R16, P5, R18.reuse, UR14, RZ ;  /* 0x0000000e12107c10 */ /* 0x040fe4000ffbe0ff */
[----:B------:R-:W-:Y:S01]  /*0700*/  IADD3 R18, P6, R18, UR6, RZ ;  /* 0x0000000612127c10 */ /* 0x000fe2000ffde0ff */
[----:B------:R1:W5:Y:S01]  /*0710*/  @P0 LDG.E R27, desc[UR18][R6.64] ;  /* 0x00000012061b0981 */ /* 0x000362000c1e1900 */
[----:B------:R-:W-:Y:S02]  /*0720*/  MOV R25, RZ ;  /* 0x000000ff00197202 */ /* 0x000fe40000000f00 */
[C---:B------:R-:W-:Y:S01]  /*0730*/  IADD3.X R15, R19.reuse, UR13, RZ, P4, !PT ;  /* 0x0000000d130f7c10 */ /* 0x040fe2000a7fe4ff */
[----:B------:R1:W5:Y:S01]  /*0740*/  @P1 LDG.E R0, desc[UR18][R8.64] ;  /* 0x0000001208001981 */ /* 0x000362000c1e1900 */
[----:B------:R-:W-:-:S02]  /*0750*/  IADD3.X R17, R19, UR15, RZ, P5, !PT ;  /* 0x0000000f13117c10 */ /* 0x000fc4000affe4ff */
[----:B------:R-:W-:Y:S01]  /*0760*/  IADD3.X R19, R19, UR7, RZ, P6, !PT ;  /* 0x0000000713137c10 */ /* 0x000fe2000b7fe4ff */
[----:B------:R1:W5:Y:S04]  /*0770*/  @P1 LDG.E R28, desc[UR18][R10.64] ;  /* 0x000000120a1c1981 */ /* 0x000368000c1e1900 */
[----:B------:R1:W5:Y:S04]  /*0780*/  @P1 LDG.E R29, desc[UR18][R12.64] ;  /* 0x000000120c1d1981 */ /* 0x000368000c1e1900 */
[----:B------:R1:W5:Y:S04]  /*0790*/  @P2 LDG.E R25, desc[UR18][R14.64] ;  /* 0x000000120e192981 */ /* 0x000368000c1e1900 */
[----:B------:R1:W5:Y:S04]  /*07a0*/  @P2 LDG.E R26, desc[UR18][R16.64] ;  /* 0x00000012101a2981 */ /* 0x000368000c1e1900 */
[----:B------:R1:W5:Y:S01]  /*07b0*/  @P2 LDG.E R31, desc[UR18][R18.64] ;  /* 0x00000012121f2981 */ /* 0x000362000c1e1900 */
[----:B------:R-:W-:-:S13]  /*07c0*/  ISETP.NE.AND P4, PT, RZ, UR21, PT ;  /* 0x00000015ff007c0c */ /* 0x000fda000bf85270 */
[----:B-1---5:R-:W-:Y:S05]  /*07d0*/  @!P4 BRA `(.L_x_12) ;  /* 0x0000000000ccc947 */ /* 0x022fea0003800000 */
[----:B-----5:R-:W-:Y:S01]  /*07e0*/  FMUL.FTZ R40, R35, UR17 ;  /* 0x0000001123287c20 */ /* 0x020fe20008410000 */
[----:B------:R-:W1:Y:S01]  /*07f0*/  MUFU.RCP R36, UR22 ;  /* 0x0000001600247d08 */ /* 0x000e620008001000 */
[----:B------:R-:W-:Y:S02]  /*0800*/  FMUL.FTZ R39, R32, UR17 ;  /* 0x0000001120277c20 */ /* 0x000fe40008410000 */
[----:B------:R-:W-:Y:S02]  /*0810*/  FMUL.FTZ R40, R40, R35 ;  /* 0x0000002328287220 */ /* 0x000fe40000410000 */
[----:B------:R-:W-:Y:S01]  /*0820*/  FMUL.FTZ R42, R39, R32 ;  /* 0x00000020272a7220 */ /* 0x000fe20000410000 */
[----:B------:R-:W-:Y:S01]  /*0830*/  FMUL.FTZ R39, R30, UR17 ;  /* 0x000000111e277c20 */ /* 0x000fe20008410000 */
[----:B------:R-:W-:Y:S01]  /*0840*/  FFMA.FTZ R27, R27, UR28, R40 ;  /* 0x0000001c1b1b7c23 */ /* 0x000fe20008010028 */
[----:B------:R-:W-:Y:S01]  /*0850*/  FMUL.FTZ R40, R37, UR17 ;  /* 0x0000001125287c20 */ /* 0x000fe20008410000 */
[----:B------:R-:W-:Y:S01]  /*0860*/  FFMA.FTZ R31, R31, UR28, R42 ;  /* 0x0000001c1f1f7c23 */ /* 0x000fe2000801002a */
[----:B------:R-:W-:-:S02]  /*0870*/  FMUL.FTZ R41, R39, R30 ;  /* 0x0000001e27297220 */ /* 0x000fc40000410000 */
[----:B------:R-:W-:Y:S02]  /*0880*/  FMUL.FTZ R40, R40, R37 ;  /* 0x0000002528287220 */ /* 0x000fe40000410000 */
[----:B------:R-:W-:Y:S01]  /*0890*/  FFMA.FTZ R34, R34, UR28, R41 ;  /* 0x0000001c22227c23 */ /* 0x000fe20008010029 */
[-C--:B-1----:R-:W-:Y:S01]  /*08a0*/  FMUL.FTZ R42, R31, R36.reuse ;  /* 0x000000241f2a7220 */ /* 0x082fe20000410000 */
[----:B------:R-:W-:Y:S01]  /*08b0*/  FFMA.FTZ R29, R29, UR28, R40 ;  /* 0x0000001c1d1d7c23 */ /* 0x000fe20008010028 */
[-C--:B------:R-:W-:Y:S01]  /*08c0*/  FMUL.FTZ R40, R27, R36.reuse ;  /* 0x000000241b287220 */ /* 0x080fe20000410000 */
[-C--:B------:R-:W-:Y:S02]  /*08d0*/  FMUL.FTZ R41, R34, R36.reuse ;  /* 0x0000002422297220 */ /* 0x080fe40000410000 */
[----:B------:R-:W-:Y:S01]  /*08e0*/  FMUL.FTZ R43, R29, R36 ;  /* 0x000000241d2b7220 */ /* 0x000fe20000410000 */
[----:B------:R-:W1:Y:S08]  /*08f0*/  MUFU.SQRT R42, R42 ;  /* 0x0000002a002a7308 */ /* 0x000e700000002000 */
[----:B------:R-:W2:Y:S01]  /*0900*/  MUFU.SQRT R40, R40 ;  /* 0x0000002800287308 */ /* 0x000ea20000002000 */
[----:B-1----:R-:W-:-:S07]  /*0910*/  FADD.FTZ R44, R42, UR23 ;  /* 0x000000172a2c7e21 */ /* 0x002fce0008010000 */
[----:B------:R1:W3:Y:S01]  /*0920*/  MUFU.SQRT R39, R43 ;  /* 0x0000002b00277308 */ /* 0x0002e20000002000 */
[----:B--2---:R-:W-:-:S07]  /*0930*/  FADD.FTZ R36, R40, UR23 ;  /* 0x0000001728247e21 */ /* 0x004fce0008010000 */
[----:B------:R-:W2:Y:S01]  /*0940*/  MUFU.SQRT R41, R41 ;  /* 0x0000002900297308 */ /* 0x000ea20000002000 */
[----:B------:R-:W-:Y:S01]  /*0950*/  FMUL.FTZ R40, R35, UR16 ;  /* 0x0000001023287c20 */ /* 0x000fe20008410000 */
[----:B------:R-:W-:Y:S01]  /*0960*/  FMUL.FTZ R35, R37, UR16 ;  /* 0x0000001025237c20 */ /* 0x000fe20008410000 */
[----:B-1----:R-:W-:Y:S02]  /*0970*/  FMUL.FTZ R43, R30, UR16 ;  /* 0x000000101e2b7c20 */ /* 0x002fe40008410000 */
[----:B------:R-:W-:Y:S01]  /*0980*/  FFMA.FTZ R33, R33, UR27, R40 ;  /* 0x0000001b21217c23 */ /* 0x000fe20008010028 */
[----:B------:R-:W-:Y:S01]  /*0990*/  FFMA.FTZ R35, R28, UR27, R35 ;  /* 0x0000001b1c237c23 */ /* 0x000fe20008010023 */
[----:B---3--:R-:W-:Y:S01]  /*09a0*/  FADD.FTZ R39, R39, UR23 ;  /* 0x0000001727277e21 */ /* 0x008fe20008010000 */
[----:B------:R-:W1:Y:S01]  /*09b0*/  MUFU.RCP R40, UR29 ;  /* 0x0000001d00287d08 */ /* 0x000e620008001000 */
[----:B------:R-:W-:Y:S01]  /*09c0*/  FFMA.FTZ R43, R22, UR27, R43 ;  /* 0x0000001b162b7c23 */ /* 0x000fe2000801002b */
[----:B--2---:R-:W-:-:S06]  /*09d0*/  FADD.FTZ R28, R41, UR23 ;  /* 0x00000017291c7e21 */ /* 0x004fcc0008010000 */
[----:B------:R-:W2:Y:S01]  /*09e0*/  MUFU.RCP R36, R36 ;  /* 0x0000002400247308 */ /* 0x000ea20000001000 */
[----:B------:R-:W-:-:S04]  /*09f0*/  FMUL.FTZ R41, R32, UR16 ;  /* 0x0000001020297c20 */ /* 0x000fc80008410000 */
[----:B------:R-:W-:Y:S01]  /*0a00*/  FFMA.FTZ R41, R26, UR27, R41 ;  /* 0x0000001b1a297c23 */ /* 0x000fe20008010029 */
[-C--:B-1----:R-:W-:Y:S02]  /*0a10*/  FMUL.FTZ R45, R33, R40.reuse ;  /* 0x00000028212d7220 */ /* 0x082fe40000410000 */
[----:B------:R-:W1:Y:S01]  /*0a20*/  MUFU.RCP R39, R39 ;  /* 0x0000002700277308 */ /* 0x000e620000001000 */
[-C--:B------:R-:W-:Y:S01]  /*0a30*/  FMUL.FTZ R22, R35, R40.reuse ;  /* 0x0000002823167220 */ /* 0x080fe20000410000 */
[-C--:B------:R-:W-:Y:S01]  /*0a40*/  FMUL.FTZ R26, R41, R40.reuse ;  /* 0x00000028291a7220 */ /* 0x080fe20000410000 */
[----:B------:R-:W-:Y:S01]  /*0a50*/  FMUL.FTZ R40, R43, R40 ;  /* 0x000000282b287220 */ /* 0x000fe20000410000 */
[----:B--2---:R-:W-:-:S04]  /*0a60*/  FMUL.FTZ R45, R45, R36 ;  /* 0x000000242d2d7220 */ /* 0x004fc80000410000 */
[----:B------:R-:W2:Y:S01]  /*0a70*/  MUFU.RCP R37, R44 ;  /* 0x0000002c00257308 */ /* 0x000ea20000001000 */
[----:B-1----:R-:W-:-:S07]  /*0a80*/  FMUL.FTZ R39, R22, R39 ;  /* 0x0000002716277220 */ /* 0x002fce0000410000 */
[----:B------:R-:W1:Y:S01]  /*0a90*/  MUFU.RCP R28, R28 ;  /* 0x0000001c001c7308 */ /* 0x000e620000001000 */
[----:B------:R-:W-:Y:S01]  /*0aa0*/  FFMA.FTZ R39, R0, UR24, R39 ;  /* 0x0000001800277c23 */ /* 0x000fe20008010027 */
[----:B--2---:R-:W-:Y:S01]  /*0ab0*/  FMUL.FTZ R26, R26, R37 ;  /* 0x000000251a1a7220 */ /* 0x004fe20000410000 */
[----:B------:R-:W-:-:S03]  /*0ac0*/  FFMA.FTZ R37, R20, UR24, R45 ;  /* 0x0000001814257c23 */ /* 0x000fc6000801002d */
[----:B------:R-:W-:Y:S01]  /*0ad0*/  FFMA.FTZ R26, R25, UR24, R26 ;  /* 0x00000018191a7c23 */ /* 0x000fe2000801001a */
[----:B-1----:R-:W-:-:S04]  /*0ae0*/  FMUL.FTZ R28, R40, R28 ;  /* 0x0000001c281c7220 */ /* 0x002fc80000410000 */
[----:B------:R-:W-:Y:S01]  /*0af0*/  FFMA.FTZ R28, R21, UR24, R28 ;  /* 0x00000018151c7c23 */ /* 0x000fe2000801001c */
[----:B------:R-:W-:Y:S06]  /*0b00*/  BRA `(.L_x_13) ;  /* 0x0000000000c87947 */ /* 0x000fec0003800000 */
.L_x_12:
[----:B-----5:R-:W-:Y:S01]  /*0b10*/  FFMA.FTZ R35, R20, UR24, R35 ;  /* 0x0000001814237c23 */ /* 0x020fe20008010023 */
[----:B------:R-:W-:Y:S01]  /*0b20*/  FFMA.FTZ R36, R0, UR24, R37 ;  /* 0x0000001800247c23 */ /* 0x000fe20008010025 */
[----:B------:R-:W-:Y:S01]  /*0b30*/  FFMA.FTZ R30, R21, UR24, R30 ;  /* 0x00000018151e7c23 */ /* 0x000fe2000801001e */
[----:B------:R-:W1:Y:S01]  /*0b40*/  MUFU.RCP R40, UR22 ;  /* 0x0000001600287d08 */ /* 0x000e620008001000 */
[----:B------:R-:W-:Y:S01]  /*0b50*/  FMUL.FTZ R42, R35, UR17 ;  /* 0x00000011232a7c20 */ /* 0x000fe20008410000 */
[----:B------:R-:W-:Y:S01]  /*0b60*/  FMUL.FTZ R37, R36, UR17 ;  /* 0x0000001124257c20 */ /* 0x000fe20008410000 */
[----:B------:R-:W-:Y:S01]  /*0b70*/  FFMA.FTZ R32, R25, UR24, R32 ;  /* 0x0000001819207c23 */ /* 0x000fe20008010020 */
[----:B------:R-:W-:Y:S01]  /*0b80*/  FMUL.FTZ R39, R30, UR17 ;  /* 0x000000111e277c20 */ /* 0x000fe20008410000 */
[----:B------:R-:W-:-:S03]  /*0b90*/  FMUL.FTZ R42, R35, R42 ;  /* 0x0000002a232a7220 */ /* 0x000fc60000410000 */
[----:B------:R-:W-:Y:S01]  /*0ba0*/  FMUL.FTZ R41, R30, R39 ;  /* 0x000000271e297220 */ /* 0x000fe20000410000 */
[----:B------:R-:W-:Y:S01]  /*0bb0*/  FFMA.FTZ R27, R27, UR28, R42 ;  /* 0x0000001c1b1b7c23 */ /* 0x000fe2000801002a */
[----:B------:R-:W-:Y:S01]  /*0bc0*/  FMUL.FTZ R42, R36, R37 ;  /* 0x00000025242a7220 */ /* 0x000fe20000410000 */
[----:B------:R-:W-:Y:S01]  /*0bd0*/  FMUL.FTZ R37, R32, UR17 ;  /* 0x0000001120257c20 */ /* 0x000fe20008410000 */
[----:B------:R-:W-:Y:S02]  /*0be0*/  FFMA.FTZ R34, R34, UR28, R41 ;  /* 0x0000001c22227c23 */ /* 0x000fe40008010029 */
[----:B------:R-:W-:Y:S01]  /*0bf0*/  FFMA.FTZ R29, R29, UR28, R42 ;  /* 0x0000001c1d1d7c23 */ /* 0x000fe2000801002a */
[----:B------:R-:W-:Y:S01]  /*0c00*/  FMUL.FTZ R42, R32, R37 ;  /* 0x00000025202a7220 */ /* 0x000fe20000410000 */
[-C--:B-1----:R-:W-:Y:S01]  /*0c10*/  FMUL.FTZ R41, R34, R40.reuse ;  /* 0x0000002822297220 */ /* 0x082fe20000410000 */
[-C--:B------:R-:W-:Y:S01]  /*0c20*/  FMUL.FTZ R43, R27, R40.reuse ;  /* 0x000000281b2b7220 */ /* 0x080fe20000410000 */
[----:B------:R-:W-:Y:S01]  /*0c30*/  FMUL.FTZ R44, R29, R40 ;  /* 0x000000281d2c7220 */ /* 0x000fe20000410000 */
[----:B------:R-:W-:-:S02]  /*0c40*/  FFMA.FTZ R31, R31, UR28, R42 ;  /* 0x0000001c1f1f7c23 */ /* 0x000fc4000801002a */
[----:B------:R1:W2:Y:S02]  /*0c50*/  MUFU.SQRT R37, R43 ;  /* 0x0000002b00257308 */ /* 0x0002a40000002000 */
[----:B------:R-:W-:Y:S01]  /*0c60*/  FMUL.FTZ R42, R31, R40 ;  /* 0x000000281f2a7220 */ /* 0x000fe20000410000 */
[----:B------:R-:W-:Y:S01]  /*0c70*/  FMUL.FTZ R40, R35, UR16 ;  /* 0x0000001023287c20 */ /* 0x000fe20008410000 */
[----:B------:R-:W-:-:S03]  /*0c80*/  FMUL.FTZ R35, R36, UR16 ;  /* 0x0000001024237c20 */ /* 0x000fc60008410000 */
[----:B------:R-:W-:Y:S01]  /*0c90*/  FFMA.FTZ R33, R33, UR27, R40 ;  /* 0x0000001b21217c23 */ /* 0x000fe20008010028 */
[----:B------:R-:W3:Y:S01]  /*0ca0*/  MUFU.SQRT R39, R44 ;  /* 0x0000002c00277308 */ /* 0x000ee20000002000 */
[----:B------:R-:W-:Y:S01]  /*0cb0*/  FFMA.FTZ R35, R28, UR27, R35 ;  /* 0x0000001b1c237c23 */ /* 0x000fe20008010023 */
[----:B-1----:R-:W-:-:S04]  /*0cc0*/  FMUL.FTZ R43, R30, UR16 ;  /* 0x000000101e2b7c20 */ /* 0x002fc80008410000 */
[----:B------:R-:W-:Y:S01]  /*0cd0*/  FFMA.FTZ R43, R22, UR27, R43 ;  /* 0x0000001b162b7c23 */ /* 0x000fe2000801002b */
[----:B--2---:R-:W-:Y:S01]  /*0ce0*/  FADD.FTZ R37, R37, UR23 ;  /* 0x0000001725257e21 */ /* 0x004fe20008010000 */
[----:B------:R-:W1:Y:S01]  /*0cf0*/  MUFU.SQRT R41, R41 ;  /* 0x0000002900297308 */ /* 0x000e620000002000 */
[----:B---3--:R-:W-:-:S07]  /*0d00*/  FADD.FTZ R39, R39, UR23 ;  /* 0x0000001727277e21 */ /* 0x008fce0008010000 */
[----:B------:R-:W2:Y:S01]  /*0d10*/  MUFU.SQRT R42, R42 ;  /* 0x0000002a002a7308 */ /* 0x000ea20000002000 */
[----:B-1----:R-:W-:-:S07]  /*0d20*/  FADD.FTZ R28, R41, UR23 ;  /* 0x00000017291c7e21 */ /* 0x002fce0008010000 */
[----:B------:R-:W1:Y:S01]  /*0d30*/  MUFU.RCP R40, UR29 ;  /* 0x0000001d00287d08 */ /* 0x000e620008001000 */
[----:B------:R-:W-:-:S04]  /*0d40*/  FMUL.FTZ R41, R32, UR16 ;  /* 0x0000001020297c20 */ /* 0x000fc80008410000 */
[----:B------:R-:W-:Y:S01]  /*0d50*/  FFMA.FTZ R41, R26, UR27, R41 ;  /* 0x0000001b1a297c23 */ /* 0x000fe20008010029 */
[----:B--2---:R-:W-:Y:S02]  /*0d60*/  FADD.FTZ R44, R42, UR23 ;  /* 0x000000172a2c7e21 */ /* 0x004fe40008010000 */
[----:B------:R-:W2:Y:S01]  /*0d70*/  MUFU.RCP R37, R37 ;  /* 0x0000002500257308 */ /* 0x000ea20000001000 */
[----:B-1----:R-:W-:-:S07]  /*0d80*/  FMUL.FTZ R26, R33, R40 ;  /* 0x00000028211a7220 */ /* 0x002fce0000410000 */
        /* <DEDUP_REMOVED lines=8> */
[----:B--2---:R-:W-:Y:S01]  /*0e10*/  FMUL.FTZ R26, R45, R36 ;  /* 0x000000242d1a7220 */ /* 0x004fe20000410000 */
[----:B-1----:R-:W-:-:S07]  /*0e20*/  FMUL.FTZ R28, R40, R28 ;  /* 0x0000001c281c7220 */ /* 0x002fce0000410000 */
.L_x_13:
[----:B------:R-:W-:Y:S01]  /*0e30*/  FFMA.FTZ R37, -R37, UR25, R20 ;  /* 0x0000001925257c23 */ /* 0x000fe20008010114 */
[----:B------:R-:W-:Y:S01]  /*0e40*/  FFMA.FTZ R39, -R39, UR25, R0 ;  /* 0x0000001927277c23 */ /* 0x000fe20008010100 */
[----:B------:R-:W-:Y:S01]  /*0e50*/  FFMA.FTZ R25, -R26, UR25, R25 ;  /* 0x000000191a197c23 */ /* 0x000fe20008010119 */
[----:B------:R-:W-:Y:S01]  /*0e60*/  BSSY B0, `(.L_x_14) ;  /* 0x0000015000007945 */ /* 0x000fe20003800000 */
[----:B------:R-:W-:Y:S01]  /*0e70*/  FFMA.FTZ R21, -R28, UR25, R21 ;  /* 0x000000191c157c23 */ /* 0x000fe20008010115 */
[----:B------:R1:W-:Y:S04]  /*0e80*/  @P0 STG.E desc[UR18][R2.64], R37 ;  /* 0x0000002502000986 */ /* 0x0003e8000c101912 */
[----:B------:R1:W-:Y:S04]  /*0e90*/  @P0 STG.E desc[UR18][R4.64], R33 ;  /* 0x0000002104000986 */ /* 0x0003e8000c101912 */
[----:B------:R1:W-:Y:S04]  /*0ea0*/  @P0 STG.E desc[UR18][R6.64], R27 ;  /* 0x0000001b06000986 */ /* 0x0003e8000c101912 */
[----:B------:R1:W-:Y:S04]  /*0eb0*/  @P1 STG.E desc[UR18][R8.64], R39 ;  /* 0x0000002708001986 */ /* 0x0003e8000c101912 */
[----:B------:R1:W-:Y:S04]  /*0ec0*/  @P1 STG.E desc[UR18][R10.64], R35 ;  /* 0x000000230a001986 */ /* 0x0003e8000c101912 */
[----:B------:R1:W-:Y:S04]  /*0ed0*/  @P1 STG.E desc[UR18][R12.64], R29 ;  /* 0x0000001d0c001986 */ /* 0x0003e8000c101912 */
[----:B------:R1:W-:Y:S04]  /*0ee0*/  @P2 STG.E desc[UR18][R14.64], R25 ;  /* 0x000000190e002986 */ /* 0x0003e8000c101912 */
[----:B------:R1:W-:Y:S04]  /*0ef0*/  @P2 STG.E desc[UR18][R16.64], R41 ;  /* 0x0000002910002986 */ /* 0x0003e8000c101912 */
[----:B------:R1:W-:Y:S01]  /*0f00*/  @P2 STG.E desc[UR18][R18.64], R31 ;  /* 0x0000001f12002986 */ /* 0x0003e2000c101912 */
[----:B------:R-:W-:Y:S05]  /*0f10*/  @!P3 BRA `(.L_x_15) ;  /* 0x000000000024b947 */ /* 0x000fea0003800000 */
[C---:B-1----:R-:W-:Y:S02]  /*0f20*/  IADD3 R2, P2, R23.reuse, UR12, RZ ;  /* 0x0000000c17027c10 */ /* 0x042fe4000ff5e0ff */
[C---:B------:R-:W-:Y:S02]  /*0f30*/  IADD3 R4, P1, R23.reuse, UR14, RZ ;  /* 0x0000000e17047c10 */ /* 0x040fe4000ff3e0ff */
[----:B------:R-:W-:Y:S02]  /*0f40*/  IADD3 R6, P0, R23, UR6, RZ ;  /* 0x0000000617067c10 */ /* 0x000fe4000ff1e0ff */
[C---:B------:R-:W-:Y:S02]  /*0f50*/  IADD3.X R3, R24.reuse, UR13, RZ, P2, !PT ;  /* 0x0000000d18037c10 */ /* 0x040fe400097fe4ff */
[C---:B------:R-:W-:Y:S02]  /*0f60*/  IADD3.X R5, R24.reuse, UR15, RZ, P1, !PT ;  /* 0x0000000f18057c10 */ /* 0x040fe40008ffe4ff */
[----:B------:R-:W-:Y:S01]  /*0f70*/  IADD3.X R7, R24, UR7, RZ, P0, !PT ;  /* 0x0000000718077c10 */ /* 0x000fe200087fe4ff */
[----:B------:R1:W-:Y:S04]  /*0f80*/  STG.E desc[UR18][R2.64], R21 ;  /* 0x0000001502007986 */ /* 0x0003e8000c101912 */
[----:B------:R1:W-:Y:S04]  /*0f90*/  STG.E desc[UR18][R4.64], R43 ;  /* 0x0000002b04007986 */ /* 0x0003e8000c101912 */
[----:B------:R1:W-:Y:S02]  /*0fa0*/  STG.E desc[UR18][R6.64], R34 ;  /* 0x0000002206007986 */ /* 0x0003e4000c101912 */
.L_x_15:
[----:B------:R-:W-:Y:S05]  /*0fb0*/  BSYNC B0 ;  /* 0x0000000000007941 */ /* 0x000fea0003800000 */
.L_x_14:
[----:B------:R-:W-:-:S04]  /*0fc0*/  ULEA UR4, UR5, UR4, 0x2 ;  /* 0x0000000405047291 */ /* 0x000fc8000f8e103f */
[----:B------:R-:W-:Y:S02]  /*0fd0*/  UISETP.GE.AND UP0, UPT, UR4, UR26, UPT ;  /* 0x0000001a0400728c */ /* 0x000fe4000bf06270 */
[----:B------:R-:W-:-:S04]  /*0fe0*/  MOV R0, UR4 ;  /* 0x0000000400007c02 */ /* 0x000fc80008000f00 */
[----:B------:R-:W-:Y:S02]  /*0ff0*/  ISETP.LT.AND P1, PT, R0, UR9, PT ;  /* 0x0000000900007c0c */ /* 0x000fe4000bf21270 */
[----:B------:R-:W-:-:S13]  /*1000*/  PLOP3.LUT P0, PT, PT, PT, UP0, 0x80, 0x0 ;  /* 0x000000000000781c */ /* 0x000fda0003f0f008 */
[----:B------:R-:W-:Y:S05]  /*1010*/  @!P0 BRA P1, `(.L_x_16) ;  /* 0xfffffff000908947 */ /* 0x000fea000083ffff */
[----:B------:R-:W-:Y:S05]  /*1020*/  EXIT ;  /* 0x000000000000794d */ /* 0x000fea0003800000 */
.L_x_17:
        /* <DEDUP_REMOVED lines=13> */
.L_x_74:


//--------------------- .text._Z25multi_tensor_apply_kernelI18TensorListMetadataILi4EE11AdamFunctorIdiEJffffff10adamMode_tfEEvlPViT_T0_DpT1_ --------------------------
	.section	.text._Z25multi_tensor_apply_kernelI18TensorListMetadataILi4EE11AdamFunctorIdiEJffffff10adamMode_tfEEvlPViT_T0_DpT1_,"ax",@progbits
	.align	128
        .global         _Z25multi_tensor_apply_kernelI18TensorListMetadataILi4EE11AdamFunctorIdiEJffffff10adamMode_tfEEvlPViT_T0_DpT1_
        .type           _Z25multi_tensor_apply_kernelI18TensorListMetadataILi4EE11AdamFunctorIdiEJffffff10adamMode_tfEEvlPViT_T0_DpT1_,@function
        .size           _Z25multi_tensor_apply_kernelI18TensorListMetadataILi4EE11AdamFunctorIdiEJffffff10adamMode_tfEEvlPViT_T0_DpT1_,(.L_x_75 - _Z25multi_tensor_apply_kernelI18TensorListMetadataILi4EE11AdamFunctorIdiEJffffff10adamMode_tfEEvlPViT_T0_DpT1_)
        .other          _Z25multi_tensor_apply_kernelI18TensorListMetadataILi4EE11AdamFunctorIdiEJffffff10adamMode_tfEEvlPViT_T0_DpT1_,@"STO_CUDA_ENTRY STV_DEFAULT"
_Z25multi_tensor_apply_kernelI18TensorListMetadataILi4EE11AdamFunctorIdiEJffffff10adamMode_tfEEvlPViT_T0_DpT1_:
.text._Z25multi_tensor_apply_kernelI18TensorListMetadataILi4EE11AdamFunctorIdiEJffffff10adamMode_tfEEvlPViT_T0_DpT1_:
        /* <DEDUP_REMOVED lines=22> */
[----:B------:R-:W-:Y:S01]  /*0160*/  ULDC UR5, c[0x0][0x0] ;  /* 0x0000000000057ab9 */ /* 0x000fe20000000800 */
[----:B------:R-:W-:Y:S01]  /*0170*/  UMOV UR4, URZ ;  /* 0x0000003f00047c82 */ /* 0x000fe20008000000 */
[----:B------:R-:W3:Y:S01]  /*0180*/  LDC R3, c[0x0][0xd80] ;  /* 0x00036000ff037b82 */ /* 0x000ee20000000800 */
        /* <DEDUP_REMOVED lines=12> */
.L_x_30:
[----:B------:R-:W-:Y:S01]  /*0250*/  IADD3 R4, R0, UR4, RZ ;  /* 0x0000000400047c10 */ /* 0x000fe2000fffe0ff */
[----:B------:R-:W-:-:S03]  /*0260*/  USHF.R.S32.HI UR26, URZ, 0x1f, UR8 ;  /* 0x0000001f3f1a7899 */ /* 0x000fc60008011408 */
[C---:B------:R-:W-:Y:S02]  /*0270*/  ISETP.GE.AND P2, PT, R4.reuse, UR25, PT ;  /* 0x0000001904007c0c */ /* 0x040fe4000bf46270 */
[C---:B------:R-:W-:Y:S02]  /*0280*/  IADD3 R2, P0, R4.reuse, UR8, RZ ;  /* 0x0000000804027c10 */ /* 0x040fe4000ff1e0ff */
[C---:B------:R-:W-:Y:S02]  /*0290*/  ISETP.LT.AND P2, PT, R4.reuse, UR9, !P2 ;  /* 0x0000000904007c0c */ /* 0x040fe4000d741270 */
[----:B------:R-:W-:Y:S02]  /*02a0*/  LEA.HI.X.SX32 R3, R4, UR26, 0x1, P0 ;  /* 0x0000001a04037c11 */ /* 0x000fe400080f0eff */
[C---:B------:R-:W-:Y:S02]  /*02b0*/  SHF.L.U32 R14, R2.reuse, 0x3, RZ ;  /* 0x00000003020e7819 */ /* 0x040fe400000006ff */
[----:B------:R-:W-:-:S07]  /*02c0*/  SHF.L.U64.HI R3, R2, 0x3, R3 ;  /* 0x0000000302037819 */ /* 0x000fce0000010203 */
[----:B------:R-:W-:-:S04]  /*02d0*/  @P2 IADD3 R28, P0, R14, UR10, RZ ;  /* 0x0000000a0e1c2c10 */ /* 0x000fc8000ff1e0ff */
[C---:B------:R-:W-:Y:S02]  /*02e0*/  @P2 IADD3.X R29, R3.reuse, UR11, RZ, P0, !PT ;  /* 0x0000000b031d2c10 */ /* 0x040fe400087fe4ff */
[C---:B------:R-:W-:Y:S02]  /*02f0*/  IADD3 R10, P0, R14.reuse, UR12, RZ ;  /* 0x0000000c0e0a7c10 */ /* 0x040fe4000ff1e0ff */
[C---:B------:R-:W-:Y:S02]  /*0300*/  IADD3 R12, P1, R14.reuse, UR14, RZ ;  /* 0x0000000e0e0c7c10 */ /* 0x040fe4000ff3e0ff */
[----:B------:R-:W-:Y:S01]  /*0310*/  IADD3 R14, P3, R14, UR6, RZ ;  /* 0x000000060e0e7c10 */ /* 0x000fe2000ff7e0ff */
[----:B------:R-:W2:Y:S01]  /*0320*/  @P2 LDG.E.64 R28, desc[UR18][R28.64] ;  /* 0x000000121c1c2981 */ /* 0x000ea2000c1e1b00 */
[C---:B------:R-:W-:Y:S02]  /*0330*/  IADD3.X R11, R3.reuse, UR13, RZ, P0, !PT ;  /* 0x0000000d030b7c10 */ /* 0x040fe400087fe4ff */
[----:B------:R-:W-:-:S02]  /*0340*/  IADD3.X R13, R3, UR15, RZ, P1, !PT ;  /* 0x0000000f030d7c10 */ /* 0x000fc40008ffe4ff */
[----:B------:R-:W-:Y:S01]  /*0350*/  IADD3.X R15, R3, UR7, RZ, P3, !PT ;  /* 0x00000007030f7c10 */ /* 0x000fe20009ffe4ff */
[----:B------:R-:W3:Y:S04]  /*0360*/  @P2 LDG.E.64 R36, desc[UR18][R10.64] ;  /* 0x000000120a242981 */ /* 0x000ee8000c1e1b00 */
[----:B------:R-:W4:Y:S04]  /*0370*/  @P2 LDG.E.64 R6, desc[UR18][R12.64] ;  /* 0x000000120c062981 */ /* 0x000f28000c1e1b00 */
[----:B------:R-:W5:Y:S01]  /*0380*/  @P2 LDG.E.64 R2, desc[UR18][R14.64] ;  /* 0x000000120e022981 */ /* 0x000f62000c1e1b00 */
[----:B------:R-:W-:-:S04]  /*0390*/  IADD3 R30, R4, UR5, RZ ;  /* 0x00000005041e7c10 */ /* 0x000fc8000fffe0ff */
[C---:B------:R-:W-:Y:S02]  /*03a0*/  ISETP.GE.AND P3, PT, R30.reuse, UR25, PT ;  /* 0x000000191e007c0c */ /* 0x040fe4000bf66270 */
[C---:B------:R-:W-:Y:S02]  /*03b0*/  IADD3 R4, P0, R30.reuse, UR8, RZ ;  /* 0x000000081e047c10 */ /* 0x040fe4000ff1e0ff */
[C---:B------:R-:W-:Y:S02]  /*03c0*/  ISETP.LT.AND P3, PT, R30.reuse, UR9, !P3 ;  /* 0x000000091e007c0c */ /* 0x040fe4000df61270 */
[----:B------:R-:W-:Y:S02]  /*03d0*/  LEA.HI.X.SX32 R5, R30, UR26, 0x1, P0 ;  /* 0x0000001a1e057c11 */ /* 0x000fe400080f0eff */
[C---:B------:R-:W-:Y:S02]  /*03e0*/  SHF.L.U32 R20, R4.reuse, 0x3, RZ ;  /* 0x0000000304147819 */ /* 0x040fe400000006ff */
[----:B------:R-:W-:-:S02]  /*03f0*/  SHF.L.U64.HI R5, R4, 0x3, R5 ;  /* 0x0000000304057819 */ /* 0x000fc40000010205 */
[----:B------:R-:W-:-:S05]  /*0400*/  IADD3 R30, R30, UR5, RZ ;  /* 0x000000051e1e7c10 */ /* 0x000fca000fffe0ff */
[----:B------:R-:W-:Y:S02]  /*0410*/  @P3 IADD3 R38, P0, R20, UR10, RZ ;  /* 0x0000000a14263c10 */ /* 0x000fe4000ff1e0ff */
[----:B------:R-:W-:Y:S02]  /*0420*/  ISETP.GE.AND P4, PT, R30, UR25, PT ;  /* 0x000000191e007c0c */ /* 0x000fe4000bf86270 */
[C---:B------:R-:W-:Y:S02]  /*0430*/  @P3 IADD3.X R39, R5.reuse, UR11, RZ, P0, !PT ;  /* 0x0000000b05273c10 */ /* 0x040fe400087fe4ff */
[----:B------:R-:W-:Y:S02]  /*0440*/  IADD3 R16, P0, R20, UR12, RZ ;  /* 0x0000000c14107c10 */ /* 0x000fe4000ff1e0ff */
[----:B------:R-:W-:Y:S02]  /*0450*/  ISETP.LT.AND P4, PT, R30, UR9, !P4 ;  /* 0x000000091e007c0c */ /* 0x000fe4000e781270 */
[----:B------:R-:W5:Y:S01]  /*0460*/  @P3 LDG.E.64 R38, desc[UR18][R38.64] ;  /* 0x0000001226263981 */ /* 0x000f62000c1e1b00 */
[----:B------:R-:W-:-:S02]  /*0470*/  IADD3.X R17, R5, UR13, RZ, P0, !PT ;  /* 0x0000000d05117c10 */ /* 0x000fc400087fe4ff */
[----:B------:R-:W-:Y:S02]  /*0480*/  IADD3 R27, P5, R30, UR8, RZ ;  /* 0x000000081e1b7c10 */ /* 0x000fe4000ffbe0ff */
[C---:B------:R-:W-:Y:S01]  /*0490*/  IADD3 R18, P0, R20.reuse, UR14, RZ ;  /* 0x0000000e14127c10 */ /* 0x040fe2000ff1e0ff */
[----:B------:R-:W5:Y:S01]  /*04a0*/  @P3 LDG.E.64 R34, desc[UR18][R16.64] ;  /* 0x0000001210223981 */ /* 0x000f62000c1e1b00 */
[----:B------:R-:W-:Y:S02]  /*04b0*/  IADD3 R20, P1, R20, UR6, RZ ;  /* 0x0000000614147c10 */ /* 0x000fe4000ff3e0ff */
[----:B------:R-:W-:Y:S02]  /*04c0*/  LEA.HI.X.SX32 R4, R30, UR26, 0x1, P5 ;  /* 0x0000001a1e047c11 */ /* 0x000fe4000a8f0eff */
[----:B------:R-:W-:Y:S02]  /*04d0*/  SHF.L.U32 R26, R27, 0x3, RZ ;  /* 0x000000031b1a7819 */ /* 0x000fe400000006ff */
[----:B------:R-:W-:-:S02]  /*04e0*/  IADD3.X R19, R5, UR15, RZ, P0, !PT ;  /* 0x0000000f05137c10 */ /* 0x000fc400087fe4ff */
[----:B------:R-:W-:Y:S02]  /*04f0*/  IADD3.X R21, R5, UR7, RZ, P1, !PT ;  /* 0x0000000705157c10 */ /* 0x000fe40008ffe4ff */
[----:B------:R-:W-:Y:S01]  /*0500*/  SHF.L.U64.HI R27, R27, 0x3, R4 ;  /* 0x000000031b1b7819 */ /* 0x000fe20000010204 */
[----:B------:R-:W5:Y:S01]  /*0510*/  @P3 LDG.E.64 R44, desc[UR18][R18.64] ;  /* 0x00000012122c3981 */ /* 0x000f62000c1e1b00 */
[----:B------:R-:W-:Y:S02]  /*0520*/  @P4 IADD3 R42, P1, R26, UR10, RZ ;  /* 0x0000000a1a2a4c10 */ /* 0x000fe4000ff3e0ff */
[----:B------:R-:W-:Y:S01]  /*0530*/  @P2 MOV R8, 0xf0000000 ;  /* 0xf000000000082802 */ /* 0x000fe20000000f00 */
[----:B------:R-:W5:Y:S01]  /*0540*/  @P3 LDG.E.64 R4, desc[UR18][R20.64] ;  /* 0x0000001214043981 */ /* 0x000f62000c1e1b00 */
[----:B------:R-:W-:Y:S02]  /*0550*/  @P4 IADD3.X R43, R27, UR11, RZ, P1, !PT ;  /* 0x0000000b1b2b4c10 */ /* 0x000fe40008ffe4ff */
[----:B------:R-:W-:-:S02]  /*0560*/  @P2 MOV R9, 0x380fffff ;  /* 0x380fffff00092802 */ /* 0x000fc40000000f00 */
[C---:B------:R-:W-:Y:S02]  /*0570*/  IADD3 R22, P0, R26.reuse, UR12, RZ ;  /* 0x0000000c1a167c10 */ /* 0x040fe4000ff1e0ff */
[----:B------:R-:W5:Y:S01]  /*0580*/  @P4 LDG.E.64 R42, desc[UR18][R42.64] ;  /* 0x000000122a2a4981 */ /* 0x000f62000c1e1b00 */
[C---:B------:R-:W-:Y:S02]  /*0590*/  IADD3 R24, P5, R26.reuse, UR14, RZ ;  /* 0x0000000e1a187c10 */ /* 0x040fe4000ffbe0ff */
[----:B------:R-:W-:Y:S02]  /*05a0*/  IADD3 R26, P6, R26, UR6, RZ ;  /* 0x000000061a1a7c10 */ /* 0x000fe4000ffde0ff */
[C---:B------:R-:W-:Y:S02]  /*05b0*/  IADD3.X R23, R27.reuse, UR13, RZ, P0, !PT ;  /* 0x0000000d1b177c10 */ /* 0x040fe400087fe4ff */
[C---:B------:R-:W-:Y:S02]  /*05c0*/  IADD3.X R25, R27.reuse, UR15, RZ, P5, !PT ;  /* 0x0000000f1b197c10 */ /* 0x040fe4000affe4ff */
[----:B------:R-:W-:Y:S01]  /*05d0*/  PLOP3.LUT P0, PT, PT, PT, PT, 0x80, 0x0 ;  /* 0x000000000000781c */ /* 0x000fe20003f0f070 */
[----:B------:R-:W5:Y:S01]  /*05e0*/  @P4 LDG.E.64 R40, desc[UR18][R22.64] ;  /* 0x0000001216284981 */ /* 0x000f62000c1e1b00 */
[----:B------:R-:W-:-:S05]  /*05f0*/  IADD3.X R27, R27, UR7, RZ, P6, !PT ;  /* 0x000000071b1b7c10 */ /* 0x000fca000b7fe4ff */
[----:B------:R-:W5:Y:S01]  /*0600*/  @P4 LDG.E.64 R32, desc[UR18][R26.64] ;  /* 0x000000121a204981 */ /* 0x000f62000c1e1b00 */
[----:B--2---:R-:W-:-:S06]  /*0610*/  @P2 DSETP.GEU.AND P1, PT, |R28|, R8, PT ;  /* 0x000000081c00222a */ /* 0x004fcc0003f2e200 */
[----:B------:R-:W-:Y:S01]  /*0620*/  @P2 PLOP3.LUT P0, PT, P1, PT, PT, 0x80, 0x0 ;  /* 0x000000000000281c */ /* 0x000fe20000f0f070 */
[--C-:B---3--:R-:W-:Y:S02]  /*0630*/  @P2 DSETP.GEU.AND P1, PT, |R36|, R8.reuse, PT ;  /* 0x000000082400222a */ /* 0x108fe40003f2e200 */
[--C-:B----4-:R-:W-:Y:S02]  /*0640*/  @P2 DSETP.GEU.AND P5, PT, |R6|, R8.reuse, PT ;  /* 0x000000080600222a */ /* 0x110fe40003fae200 */
[----:B-----5:R-:W-:Y:S01]  /*0650*/  @P2 DSETP.GEU.AND P6, PT, |R2|, R8, PT ;  /* 0x000000080200222a */ /* 0x020fe20003fce200 */
[----:B------:R-:W2:Y:S01]  /*0660*/  @P4 LDG.E.64 R8, desc[UR18][R24.64] ;  /* 0x0000001218084981 */ /* 0x000ea2000c1e1b00 */
[----:B------:R-:W1:Y:S08]  /*0670*/  @P2 F2F.F32.F64 R28, R28 ;  /* 0x0000001c001c2310 */ /* 0x000e700000301000 */
[----:B------:R-:W3:Y:S01]  /*0680*/  @P2 F2F.F32.F64 R29, R36 ;  /* 0x00000024001d2310 */ /* 0x000ee20000301000 */
[----:B-1----:R-:W-:Y:S01]  /*0690*/  @!P0 FMUL R28, R28, 1.175494350822287508e-38 ;  /* 0x008000001c1c8820 */ /* 0x002fe20000400000 */
[----:B------:R-:W-:-:S02]  /*06a0*/  PLOP3.LUT P0, PT, PT, PT, PT, 0x80, 0x0 ;  /* 0x000000000000781c */ /* 0x000fc40003f0f070 */
[----:B------:R-:W-:-:S04]  /*06b0*/  @P2 PLOP3.LUT P0, PT, P1, PT, PT, 0x80, 0x0 ;  /* 0x000000000000281c */ /* 0x000fc80000f0f070 */
[----:B------:R-:W1:Y:S01]  /*06c0*/  @P2 F2F.F32.F64 R6, R6 ;  /* 0x0000000600062310 */ /* 0x000e620000301000 */
[----:B------:R-:W-:Y:S02]  /*06d0*/  PLOP3.LUT P1, PT, PT, PT, PT, 0x80, 0x0 ;  /* 0x000000000000781c */ /* 0x000fe40003f2f070 */
[----:B------:R-:W-:-:S05]  /*06e0*/  @P2 PLOP3.LUT P1, PT, P5, PT, PT, 0x80, 0x0 ;  /* 0x000000000000281c */ /* 0x000fca0002f2f070 */
[----:B------:R4:W5:Y:S01]  /*06f0*/  @P2 F2F.F32.F64 R7, R2 ;  /* 0x0000000200072310 */ /* 0x0009620000301000 */
[----:B---3--:R-:W-:Y:S01]  /*0700*/  @!P0 FMUL R29, R29, 1.175494350822287508e-38 ;  /* 0x008000001d1d8820 */ /* 0x008fe20000400000 */
[----:B------:R-:W-:Y:S02]  /*0710*/  PLOP3.LUT P0, PT, PT, PT, PT, 0x80, 0x0 ;  /* 0x000000000000781c */ /* 0x000fe40003f0f070 */
[----:B------:R-:W-:Y:S02]  /*0720*/  @P2 PLOP3.LUT P0, PT, P6, PT, PT, 0x80, 0x0 ;  /* 0x000000000000281c */ /* 0x000fe4000370f070 */
[----:B----4-:R-:W-:Y:S02]  /*0730*/  @P3 MOV R2, 0xf0000000 ;  /* 0xf000000000023802 */ /* 0x010fe40000000f00 */
[----:B------:R-:W-:Y:S01]  /*0740*/  @P3 MOV R3, 0x380fffff ;  /* 0x380fffff00033802 */ /* 0x000fe20000000f00 */
[----:B------:R-:W3:Y:S01]  /*0750*/  @P3 F2F.F32.F64 R36, R38 ;  /* 0x0000002600243310 */ /* 0x000ee20000301000 */
[----:B-1----:R-:W-:-:S04]  /*0760*/  @!P1 FMUL R6, R6, 1.175494350822287508e-38 ;  /* 0x0080000006069820 */ /* 0x002fc80000400000 */
[--C-:B------:R-:W-:Y:S01]  /*0770*/  @P3 DSETP.GEU.AND P5, PT, |R38|, R2.reuse, PT ;  /* 0x000000022600322a */ /* 0x100fe20003fae200 */
[----:B------:R-:W-:Y:S01]  /*0780*/  PLOP3.LUT P1, PT, PT, PT, PT, 0x80, 0x0 ;  /* 0x000000000000781c */ /* 0x000fe20003f2f070 */
[--C-:B------:R-:W-:Y:S01]  /*0790*/  @P3 DSETP.GEU.AND P6, PT, |R34|, R2.reuse, PT ;  /* 0x000000022200322a */ /* 0x100fe20003fce200 */
[----:B------:R1:W4:Y:S03]  /*07a0*/  @P3 F2F.F32.F64 R31, R34 ;  /* 0x00000022001f3310 */ /* 0x0003260000301000 */
[----:B------:R-:W-:Y:S01]  /*07b0*/  @P3 PLOP3.LUT P1, PT, P5, PT, PT, 0x80, 0x0 ;  /* 0x000000000000381c */ /* 0x000fe20002f2f070 */
[----:B-----5:R-:W-:Y:S01]  /*07c0*/  @!P0 FMUL R7, R7, 1.175494350822287508e-38 ;  /* 0x0080000007078820 */ /* 0x020fe20000400000 */
[----:B------:R-:W-:Y:S02]  /*07d0*/  PLOP3.LUT P0, PT, PT, PT, PT, 0x80, 0x0 ;  /* 0x000000000000781c */ /* 0x000fe40003f0f070 */
[----:B------:R-:W-:Y:S01]  /*07e0*/  @P3 PLOP3.LUT P0, PT, P6, PT, PT, 0x80, 0x0 ;  /* 0x000000000000381c */ /* 0x000fe2000370f070 */
[----:B------:R-:W-:Y:S01]  /*07f0*/  @P3 DSETP.GEU.AND P5, PT, |R44|, R2, PT ;  /* 0x000000022c00322a */ /* 0x000fe20003fae200 */
[----:B-1----:R-:W-:-:S02]  /*0800*/  @P4 MOV R34, 0xf0000000 ;  /* 0xf000000000224802 */ /* 0x002fc40000000f00 */
[----:B------:R-:W-:Y:S01]  /*0810*/  @P4 MOV R35, 0x380fffff ;  /* 0x380fffff00234802 */ /* 0x000fe20000000f00 */
[----:B------:R-:W-:Y:S01]  /*0820*/  @P3 DSETP.GEU.AND P6, PT, |R4|, R2, PT ;  /* 0x000000020400322a */ /* 0x000fe20003fce200 */
[----:B------:R-:W1:Y:S03]  /*0830*/  @P3 F2F.F32.F64 R37, R44 ;  /* 0x0000002c00253310 */ /* 0x000e660000301000 */
[----:B---3--:R-:W-:Y:S01]  /*0840*/  @!P1 FMUL R36, R36, 1.175494350822287508e-38 ;  /* 0x0080000024249820 */ /* 0x008fe20000400000 */
[----:B------:R-:W-:Y:S02]  /*0850*/  PLOP3.LUT P1, PT, PT, PT, PT, 0x80, 0x0 ;  /* 0x000000000000781c */ /* 0x000fe40003f2f070 */
[----:B------:R-:W-:Y:S01]  /*0860*/  @P3 PLOP3.LUT P1, PT, P5, PT, PT, 0x80, 0x0 ;  /* 0x000000000000381c */ /* 0x000fe20002f2f070 */
[----:B------:R-:W-:Y:S01]  /*0870*/  @P4 DSETP.GEU.AND P5, PT, |R42|, R34, PT ;  /* 0x000000222a00422a */ /* 0x000fe20003fae200 */
[----:B----4-:R-:W-:Y:S01]  /*0880*/  @!P0 FMUL R31, R31, 1.175494350822287508e-38 ;  /* 0x008000001f1f8820 */ /* 0x010fe20000400000 */
[----:B------:R-:W3:Y:S01]  /*0890*/  @P3 F2F.F32.F64 R38, R4 ;  /* 0x0000000400263310 */ /* 0x000ee20000301000 */
[----:B------:R-:W-:-:S02]  /*08a0*/  PLOP3.LUT P0, PT, PT, PT, PT, 0x80, 0x0 ;  /* 0x000000000000781c */ /* 0x000fc40003f0f070 */
[----:B------:R-:W-:Y:S02]  /*08b0*/  @P3 PLOP3.LUT P0, PT, P6, PT, PT, 0x80, 0x0 ;  /* 0x000000000000381c */ /* 0x000fe4000370f070 */
[----:B------:R-:W-:-:S03]  /*08c0*/  PLOP3.LUT P6, PT, PT, PT, PT, 0x80, 0x0 ;  /* 0x000000000000781c */ /* 0x000fc60003fcf070 */
[----:B------:R-:W4:Y:S01]  /*08d0*/  @P4 F2F.F32.F64 R39, R42 ;  /* 0x0000002a00274310 */ /* 0x000f220000301000 */
[----:B------:R-:W-:Y:S01]  /*08e0*/  @P4 PLOP3.LUT P6, PT, P5, PT, PT, 0x80, 0x0 ;  /* 0x000000000000481c */ /* 0x000fe20002fcf070 */
[----:B-1----:R-:W-:Y:S01]  /*08f0*/  @!P1 FMUL R37, R37, 1.175494350822287508e-38 ;  /* 0x0080000025259820 */ /* 0x002fe20000400000 */
[----:B------:R-:W-:-:S05]  /*0900*/  @P4 DSETP.GEU.AND P1, PT, |R40|, R34, PT ;  /* 0x000000222800422a */ /* 0x000fca0003f2e200 */
[----:B---3--:R-:W-:Y:S01]  /*0910*/  @!P0 FMUL R38, R38, 1.175494350822287508e-38 ;  /* 0x0080000026268820 */ /* 0x008fe20000400000 */
[----:B------:R-:W-:Y:S01]  /*0920*/  @P4 DSETP.GEU.AND P0, PT, |R32|, R34, PT ;  /* 0x000000222000422a */ /* 0x000fe20003f0e200 */
[----:B------:R-:W-:Y:S04]  /*0930*/  @P4 F2F.F32.F64 R32, R32 ;  /* 0x0000002000204310 */ /* 0x000fe80000301000 */
[----:B----4-:R-:W-:Y:S01]  /*0940*/  @!P6 FMUL R39, R39, 1.175494350822287508e-38 ;  /* 0x008000002727e820 */ /* 0x010fe20000400000 */
[----:B------:R-:W-:Y:S02]  /*0950*/  PLOP3.LUT P6, PT, PT, PT, PT, 0x80, 0x0 ;  /* 0x000000000000781c */ /* 0x000fe40003fcf070 */
[----:B------:R-:W-:Y:S02]  /*0960*/  @P4 PLOP3.LUT P6, PT, P1, PT, PT, 0x80, 0x0 ;  /* 0x000000000000481c */ /* 0x000fe40000fcf070 */
[----:B------:R-:W-:-:S02]  /*0970*/  PLOP3.LUT P1, PT, PT, PT, PT, 0x80, 0x0 ;  /* 0x000000000000781c */ /* 0x000fc40003f2f070 */
[----:B------:R-:W-:Y:S02]  /*0980*/  CS2R R2, SRZ ;  /* 0x0000000000027805 */ /* 0x000fe4000001ff00 */
[----:B------:R-:W-:Y:S02]  /*0990*/  IADD3 R30, R30, UR5, RZ ;  /* 0x000000051e1e7c10 */ /* 0x000fe4000fffe0ff */
[----:B------:R-:W-:Y:S02]  /*09a0*/  @P2 MOV R2, R28 ;  /* 0x0000001c00022202 */ /* 0x000fe40000000f00 */
[----:B------:R-:W-:Y:S01]  /*09b0*/  @P2 MOV R3, R29 ;  /* 0x0000001d00032202 */ /* 0x000fe20000000f00 */
[----:B------:R-:W1:Y:S01]  /*09c0*/  @P4 F2F.F32.F64 R28, R40 ;  /* 0x00000028001c4310 */ /* 0x000e620000301000 */
[----:B------:R-:W-:Y:S02]  /*09d0*/  CS2R R4, SRZ ;  /* 0x0000000000047805 */ /* 0x000fe4000001ff00 */
[----:B------:R-:W-:Y:S01]  /*09e0*/  @P2 MOV R4, R6 ;  /* 0x0000000600042202 */ /* 0x000fe20000000f00 */
[----:B------:R-:W-:Y:S01]  /*09f0*/  IMAD.MOV.U32 R6, RZ, RZ, RZ ;  /* 0x000000ffff067224 */ /* 0x000fe200078e00ff */
[----:B------:R-:W-:Y:S01]  /*0a00*/  @P3 MOV R6, R36 ;  /* 0x0000002400063202 */ /* 0x000fe20000000f00 */
[----:B------:R-:W-:Y:S01]  /*0a10*/  HFMA2.MMA R36, -RZ, RZ, 0, 0 ;  /* 0x00000000ff247435 */ /* 0x000fe200000001ff */
[----:B------:R-:W-:Y:S01]  /*0a20*/  @P2 MOV R5, R7 ;  /* 0x0000000700052202 */ /* 0x000fe20000000f00 */
[----:B------:R-:W-:Y:S01]  /*0a30*/  HFMA2.MMA R7, -RZ, RZ, 0, 0 ;  /* 0x00000000ff077435 */ /* 0x000fe200000001ff */
[----:B------:R-:W-:Y:S03]  /*0a40*/  BSSY B0, `(.L_x_18) ;  /* 0x0000037000007945 */ /* 0x000fe60003800000 */
[----:B------:R-:W-:Y:S01]  /*0a50*/  @P4 MOV R36, R39 ;  /* 0x0000002700244202 */ /* 0x000fe20000000f00 */
[----:B-1----:R-:W-:Y:S01]  /*0a60*/  @!P6 FMUL R28, R28, 1.175494350822287508e-38 ;  /* 0x008000001c1ce820 */ /* 0x002fe20000400000 */
[----:B------:R-:W-:-:S02]  /*0a70*/  @P3 MOV R7, R31 ;  /* 0x0000001f00073202 */ /* 0x000fc40000000f00 */
[----:B------:R-:W-:Y:S02]  /*0a80*/  CS2R R44, SRZ ;  /* 0x00000000002c7805 */ /* 0x000fe4000001ff00 */
[----:B------:R-:W-:Y:S01]  /*0a90*/  CS2R R42, SRZ ;  /* 0x00000000002a7805 */ /* 0x000fe2000001ff00 */
[----:B--2---:R-:W-:Y:S01]  /*0aa0*/  @P4 DSETP.GEU.AND P5, PT, |R8|, R34, PT ;  /* 0x000000220800422a */ /* 0x004fe20003fae200 */
[----:B------:R1:W2:Y:S05]  /*0ab0*/  @P4 F2F.F32.F64 R29, R8 ;  /* 0x00000008001d4310 */ /* 0x0002aa0000301000 */
[----:B------:R-:W-:Y:S02]  /*0ac0*/  @P4 PLOP3.LUT P1, PT, P5, PT, PT, 0x80, 0x0 ;  /* 0x000000000000481c */ /* 0x000fe40002f2f070 */
[----:B------:R-:W-:-:S02]  /*0ad0*/  PLOP3.LUT P5, PT, PT, PT, PT, 0x80, 0x0 ;  /* 0x000000000000781c */ /* 0x000fc40003faf070 */
[----:B------:R-:W-:Y:S02]  /*0ae0*/  @P4 PLOP3.LUT P5, PT, P0, PT, PT, 0x80, 0x0 ;  /* 0x000000000000481c */ /* 0x000fe400007af070 */
[----:B------:R-:W-:-:S04]  /*0af0*/  ISETP.GE.AND P0, PT, R30, UR25, PT ;  /* 0x000000191e007c0c */ /* 0x000fc8000bf06270 */
[----:B------:R-:W-:Y:S02]  /*0b00*/  ISETP.LT.AND P0, PT, R30, UR9, !P0 ;  /* 0x000000091e007c0c */ /* 0x000fe4000c701270 */
[----:B-1----:R-:W-:Y:S02]  /*0b10*/  CS2R R8, SRZ ;  /* 0x0000000000087805 */ /* 0x002fe4000001ff00 */
[----:B------:R-:W-:-:S03]  /*0b20*/  @P3 MOV R8, R37 ;  /* 0x0000002500083202 */ /* 0x000fc60000000f00 */
[----:B------:R-:W-:Y:S01]  /*0b30*/  @!P5 FMUL R32, R32, 1.175494350822287508e-38 ;  /* 0x008000002020d820 */ /* 0x000fe20000400000 */
[C---:B------:R-:W-:Y:S01]  /*0b40*/  IADD3 R41, P5, R30.reuse, UR8, RZ ;  /* 0x000000081e297c10 */ /* 0x040fe2000ffbe0ff */
[----:B------:R-:W-:Y:S01]  /*0b50*/  HFMA2.MMA R37, -RZ, RZ, 0, 0 ;  /* 0x00000000ff257435 */ /* 0x000fe200000001ff */
[----:B--2---:R-:W-:Y:S02]  /*0b60*/  @!P1 FMUL R29, R29, 1.175494350822287508e-38 ;  /* 0x008000001d1d9820 */ /* 0x004fe40000400000 */
[----:B------:R-:W-:Y:S01]  /*0b70*/  LEA.HI.X.SX32 R40, R30, UR26, 0x1, P5 ;  /* 0x0000001a1e287c11 */ /* 0x000fe2000a8f0eff */
[----:B------:R-:W-:Y:S01]  /*0b80*/  @P3 IMAD.MOV.U32 R9, RZ, RZ, R38 ;  /* 0x000000ffff093224 */ /* 0x000fe200078e0026 */
[----:B------:R-:W-:Y:S02]  /*0b90*/  CS2R R38, SRZ ;  /* 0x0000000000267805 */ /* 0x000fe4000001ff00 */
[----:B------:R-:W-:Y:S02]  /*0ba0*/  @P4 MOV R37, R28 ;  /* 0x0000001c00254202 */ /* 0x000fe40000000f00 */
[----:B------:R-:W-:-:S02]  /*0bb0*/  SHF.L.U64.HI R40, R41, 0x3, R40 ;  /* 0x0000000329287819 */ /* 0x000fc40000010228 */
[----:B------:R-:W-:Y:S02]  /*0bc0*/  @P4 MOV R38, R29 ;  /* 0x0000001d00264202 */ /* 0x000fe40000000f00 */
[----:B------:R-:W-:Y:S02]  /*0bd0*/  @P4 MOV R39, R32 ;  /* 0x0000002000274202 */ /* 0x000fe40000000f00 */
[----:B------:R-:W-:Y:S02]  /*0be0*/  ISETP.NE.AND P1, PT, RZ, UR20, PT ;  /* 0x00000014ff007c0c */ /* 0x000fe4000bf25270 */
[----:B------:R-:W-:Y:S01]  /*0bf0*/  SHF.L.U32 R41, R41, 0x3, RZ ;  /* 0x0000000329297819 */ /* 0x000fe200000006ff */
[----:B------:R-:W-:Y:S10]  /*0c00*/  @!P0 BRA `(.L_x_19) ;  /* 0x0000000000688947 */ /* 0x000ff40003800000 */
[C---:B------:R-:W-:Y:S02]  /*0c10*/  IADD3 R28, P5, R41.reuse, UR14, RZ ;  /* 0x0000000e291c7c10 */ /* 0x040fe4000ffbe0ff */
[----:B------:R-:W-:Y:S02]  /*0c20*/  IADD3 R30, P6, R41, UR12, RZ ;  /* 0x0000000c291e7c10 */ /* 0x000fe4000ffde0ff */
[C---:B------:R-:W-:Y:S02]  /*0c30*/  IADD3.X R29, R40.reuse, UR15, RZ, P5, !PT ;  /* 0x0000000f281d7c10 */ /* 0x040fe4000affe4ff */
[----:B------:R-:W-:-:S04]  /*0c40*/  IADD3.X R31, R40, UR13, RZ, P6, !PT ;  /* 0x0000000d281f7c10 */ /* 0x000fc8000b7fe4ff */
[----:B------:R-:W2:Y:S04]  /*0c50*/  LDG.E.64 R28, desc[UR18][R28.64] ;  /* 0x000000121c1c7981 */ /* 0x000ea8000c1e1b00 */
[----:B------:R-:W3:Y:S01]  /*0c60*/  LDG.E.64 R30, desc[UR18][R30.64] ;  /* 0x000000121e1e7981 */ /* 0x000ee2000c1e1b00 */
[C---:B------:R-:W-:Y:S02]  /*0c70*/  IADD3 R34, P6, R41.reuse, UR10, RZ ;  /* 0x0000000a29227c10 */ /* 0x040fe4000ffde0ff */
[----:B------:R-:W-:Y:S02]  /*0c80*/  IADD3 R32, P5, R41, UR6, RZ ;  /* 0x0000000629207c10 */ /* 0x000fe4000ffbe0ff */
[C---:B------:R-:W-:Y:S02]  /*0c90*/  IADD3.X R35, R40.reuse, UR11, RZ, P6, !PT ;  /* 0x0000000b28237c10 */ /* 0x040fe4000b7fe4ff */
[----:B------:R-:W-:-:S04]  /*0ca0*/  IADD3.X R33, R40, UR7, RZ, P5, !PT ;  /* 0x0000000728217c10 */ /* 0x000fc8000affe4ff */
[----:B------:R-:W4:Y:S04]  /*0cb0*/  LDG.E.64 R34, desc[UR18][R34.64] ;  /* 0x0000001222227981 */ /* 0x000f28000c1e1b00 */
[----:B------:R-:W5:Y:S01]  /*0cc0*/  LDG.E.64 R32, desc[UR18][R32.64] ;  /* 0x0000001220207981 */ /* 0x000f62000c1e1b00 */
[----:B------:R-:W-:Y:S01]  /*0cd0*/  UMOV UR26, 0xf0000000 ;  /* 0xf0000000001a7882 */ /* 0x000fe20000000000 */
[----:B------:R-:W-:Y:S01]  /*0ce0*/  UMOV UR27, 0x380fffff ;  /* 0x380fffff001b7882 */ /* 0x000fe20000000000 */
[----:B--2---:R-:W1:Y:S01]  /*0cf0*/  F2F.F32.F64 R42, R28 ;  /* 0x0000001c002a7310 */ /* 0x004e620000301000 */
[----:B------:R-:W-:Y:S02]  /*0d00*/  DSETP.GEU.AND P6, PT, |R28|, UR26, PT ;  /* 0x0000001a1c007e2a */ /* 0x000fe4000bfce200 */
[----:B---3--:R-:W-:-:S05]  /*0d10*/  DSETP.GEU.AND P5, PT, |R30|, UR26, PT ;  /* 0x0000001a1e007e2a */ /* 0x008fca000bfae200 */
[----:B------:R-:W2:Y:S07]  /*0d20*/  F2F.F32.F64 R43, R30 ;  /* 0x0000001e002b7310 */ /* 0x000eae0000301000 */
[----:B-1----:R-:W-:Y:S01]  /*0d30*/  @!P6 FMUL R42, R42, 1.175494350822287508e-38 ;  /* 0x008000002a2ae820 */ /* 0x002fe20000400000 */
[----:B----4-:R-:W1:Y:S01]  /*0d40*/  F2F.F32.F64 R44, R34 ;  /* 0x00000022002c7310 */ /* 0x010e620000301000 */
[----:B------:R-:W-:Y:S01]  /*0d50*/  DSETP.GEU.AND P6, PT, |R34|, UR26, PT ;  /* 0x0000001a22007e2a */ /* 0x000fe2000bfce200 */
[----:B--2---:R-:W-:-:S06]  /*0d60*/  @!P5 FMUL R43, R43, 1.175494350822287508e-38 ;  /* 0x008000002b2bd820 */ /* 0x004fcc0000400000 */
[----:B-----5:R-:W2:Y:S01]  /*0d70*/  F2F.F32.F64 R45, R32 ;  /* 0x00000020002d7310 */ /* 0x020ea20000301000 */
[----:B------:R-:W-:-:S06]  /*0d80*/  DSETP.GEU.AND P5, PT, |R32|, UR26, PT ;  /* 0x0000001a20007e2a */ /* 0x000fcc000bfae200 */
[----:B-1----:R-:W-:-:S08]  /*0d90*/  @!P6 FMUL R44, R44, 1.175494350822287508e-38 ;  /* 0x008000002c2ce820 */ /* 0x002fd00000400000 */
[----:B--2---:R-:W-:-:S07]  /*0da0*/  @!P5 FMUL R45, R45, 1.175494350822287508e-38 ;  /* 0x008000002d2dd820 */ /* 0x004fce0000400000 */
.L_x_19:
[----:B------:R-:W-:Y:S05]  /*0db0*/  BSYNC B0 ;  /* 0x0000000000007941 */ /* 0x000fea0003800000 */
.L_x_18:
[----:B------:R-:W-:Y:S05]  /*0dc0*/  @!P1 BRA `(.L_x_20) ;  /* 0x0000000000cc9947 */ /* 0x000fea0003800000 */
[----:B------:R-:W-:Y:S01]  /*0dd0*/  FMUL.FTZ R29, R2, UR17 ;  /* 0x00000011021d7c20 */ /* 0x000fe20008410000 */
[----:B------:R-:W1:Y:S01]  /*0de0*/  MUFU.RCP R30, UR22 ;  /* 0x00000016001e7d08 */ /* 0x000e620008001000 */
[----:B------:R-:W-:Y:S02]  /*0df0*/  FMUL.FTZ R31, R36, UR17 ;  /* 0x00000011241f7c20 */ /* 0x000fe40008410000 */
[----:B------:R-:W-:Y:S01]  /*0e00*/  FMUL.FTZ R28, R29, R2 ;  /* 0x000000021d1c7220 */ /* 0x000fe20000410000 */
[----:B------:R-:W-:Y:S01]  /*0e10*/  FMUL.FTZ R29, R6, UR17 ;  /* 0x00000011061d7c20 */ /* 0x000fe20008410000 */
[----:B------:R-:W-:Y:S01]  /*0e20*/  FMUL.FTZ R32, R31, R36 ;  /* 0x000000241f207220 */ /* 0x000fe20000410000 */
[----:B------:R-:W-:Y:S01]  /*0e30*/  FMUL.FTZ R31, R44, UR17 ;  /* 0x000000112c1f7c20 */ /* 0x000fe20008410000 */
[----:B------:R-:W-:Y:S01]  /*0e40*/  FFMA.FTZ R5, R5, UR30, R28 ;  /* 0x0000001e05057c23 */ /* 0x000fe2000801001c */
[----:B------:R-:W-:Y:S01]  /*0e50*/  FMUL.FTZ R28, R29, R6 ;  /* 0x000000061d1c7220 */ /* 0x000fe20000410000 */
[----:B------:R-:W-:-:S03]  /*0e60*/  FFMA.FTZ R39, R39, UR30, R32 ;  /* 0x0000001e27277c23 */ /* 0x000fc60008010020 */
[----:B------:R-:W-:Y:S01]  /*0e70*/  FFMA.FTZ R9, R9, UR30, R28 ;  /* 0x0000001e09097c23 */ /* 0x000fe2000801001c */
[----:B------:R-:W-:Y:S01]  /*0e80*/  FMUL.FTZ R28, R31, R44 ;  /* 0x0000002c1f1c7220 */ /* 0x000fe20000410000 */
[-C--:B-1----:R-:W-:Y:S02]  /*0e90*/  FMUL.FTZ R34, R5, R30.reuse ;  /* 0x0000001e05227220 */ /* 0x082fe40000410000 */
[-C--:B------:R-:W-:Y:S01]  /*0ea0*/  FMUL.FTZ R35, R9, R30.reuse ;  /* 0x0000001e09237220 */ /* 0x080fe20000410000 */
[----:B------:R-:W-:Y:S01]  /*0eb0*/  FFMA.FTZ R28, R45, UR30, R28 ;  /* 0x0000001e2d1c7c23 */ /* 0x000fe2000801001c */
[-C--:B------:R-:W-:Y:S01]  /*0ec0*/  FMUL.FTZ R33, R39, R30.reuse ;  /* 0x0000001e27217220 */ /* 0x080fe20000410000 */
[----:B------:R-:W1:Y:S02]  /*0ed0*/  MUFU.SQRT R29, R34 ;  /* 0x00000022001d7308 */ /* 0x000e640000002000 */
[----:B------:R-:W-:-:S06]  /*0ee0*/  FMUL.FTZ R32, R28, R30 ;  /* 0x0000001e1c207220 */ /* 0x000fcc0000410000 */
[----:B------:R-:W2:Y:S01]  /*0ef0*/  MUFU.SQRT R31, R35 ;  /* 0x00000023001f7308 */ /* 0x000ea20000002000 */
[----:B-1----:R-:W-:-:S07]  /*0f00*/  FADD.FTZ R29, R29, UR23 ;  /* 0x000000171d1d7e21 */ /* 0x002fce0008010000 */
[----:B------:R-:W1:Y:S01]  /*0f10*/  MUFU.SQRT R33, R33 ;  /* 0x0000002100217308 */ /* 0x000e620000002000 */
[----:B--2---:R-:W-:-:S07]  /*0f20*/  FADD.FTZ R30, R31, UR23 ;  /* 0x000000171f1e7e21 */ /* 0x004fce0008010000 */
[----:B------:R-:W2:Y:S01]  /*0f30*/  MUFU.SQRT R32, R32 ;  /* 0x0000002000207308 */ /* 0x000ea20000002000 */
[----:B------:R-:W-:-:S04]  /*0f40*/  FMUL.FTZ R31, R2, UR16 ;  /* 0x00000010021f7c20 */ /* 0x000fc80008410000 */
[----:B------:R-:W-:Y:S01]  /*0f50*/  FFMA.FTZ R4, R4, UR28, R31 ;  /* 0x0000001c04047c23 */ /* 0x000fe2000801001f */
[----:B-1----:R-:W-:Y:S02]  /*0f60*/  FADD.FTZ R2, R33, UR23 ;  /* 0x0000001721027e21 */ /* 0x002fe40008010000 */
[----:B------:R-:W1:Y:S01]  /*0f70*/  MUFU.RCP R31, UR31 ;  /* 0x0000001f001f7d08 */ /* 0x000e620008001000 */
[----:B------:R-:W-:-:S04]  /*0f80*/  FMUL.FTZ R33, R6, UR16 ;  /* 0x0000001006217c20 */ /* 0x000fc80008410000 */
[----:B------:R-:W-:Y:S01]  /*0f90*/  FFMA.FTZ R8, R8, UR28, R33 ;  /* 0x0000001c08087c23 */ /* 0x000fe20008010021 */
[----:B------:R-:W-:Y:S01]  /*0fa0*/  FMUL.FTZ R33, R36, UR16 ;  /* 0x0000001024217c20 */ /* 0x000fe20008410000 */
[----:B--2---:R-:W-:Y:S01]  /*0fb0*/  FADD.FTZ R6, R32, UR23 ;  /* 0x0000001720067e21 */ /* 0x004fe20008010000 */
[----:B------:R-:W2:Y:S02]  /*0fc0*/  MUFU.RCP R29, R29 ;  /* 0x0000001d001d7308 */ /* 0x000ea40000001000 */
[----:B------:R-:W-:Y:S01]  /*0fd0*/  FFMA.FTZ R38, R38, UR28, R33 ;  /* 0x0000001c26267c23 */ /* 0x000fe20008010021 */
[----:B------:R-:W-:Y:S01]  /*0fe0*/  FMUL.FTZ R33, R44, UR16 ;  /* 0x000000102c217c20 */ /* 0x000fe20008410000 */
[----:B-1----:R-:W-:-:S04]  /*0ff0*/  FMUL.FTZ R32, R4, R31 ;  /* 0x0000001f04207220 */ /* 0x002fc80000410000 */
[----:B------:R-:W1:Y:S01]  /*1000*/  MUFU.RCP R30, R30 ;  /* 0x0000001e001e7308 */ /* 0x000e620000001000 */
[----:B------:R-:W-:Y:S01]  /*1010*/  FFMA.FTZ R42, R42, UR28, R33 ;  /* 0x0000001c2a2a7c23 */ /* 0x000fe20008010021 */
[----:B------:R-:W-:Y:S01]  /*1020*/  FMUL.FTZ R33, R38, R31 ;  /* 0x0000001f26217220 */ /* 0x000fe20000410000 */
[----:B--2---:R-:W-:-:S05]  /*1030*/  FMUL.FTZ R32, R32, R29 ;  /* 0x0000001d20207220 */ /* 0x004fca0000410000 */
[----:B------:R-:W2:Y:S01]  /*1040*/  MUFU.RCP R2, R2 ;  /* 0x0000000200027308 */ /* 0x000ea20000001000 */
[-C--:B------:R-:W-:Y:S01]  /*1050*/  FMUL.FTZ R29, R8, R31.reuse ;  /* 0x0000001f081d7220 */ /* 0x080fe20000410000 */
[----:B------:R-:W-:-:S03]  /*1060*/  FMUL.FTZ R31, R42, R31 ;  /* 0x0000001f2a1f7220 */ /* 0x000fc60000410000 */
[----:B-1----:R-:W-:-:S03]  /*1070*/  FMUL.FTZ R30, R29, R30 ;  /* 0x0000001e1d1e7220 */ /* 0x002fc60000410000 */
[----:B------:R-:W1:Y:S01]  /*1080*/  MUFU.RCP R6, R6 ;  /* 0x0000000600067308 */ /* 0x000e620000001000 */
[----:B------:R-:W-:Y:S01]  /*1090*/  FFMA.FTZ R36, R7, UR21, R30 ;  /* 0x0000001507247c23 */ /* 0x000fe2000801001e */
[----:B--2---:R-:W-:-:S04]  /*10a0*/  FMUL.FTZ R2, R33, R2 ;  /* 0x0000000221027220 */ /* 0x004fc80000410000 */
[----:B------:R-:W-:Y:S01]  /*10b0*/  FFMA.FTZ R2, R37, UR21, R2 ;  /* 0x0000001525027c23 */ /* 0x000fe20008010002 */
[----:B-1----:R-:W-:Y:S01]  /*10c0*/  FMUL.FTZ R34, R31, R6 ;  /* 0x000000061f227220 */ /* 0x002fe20000410000 */
[----:B------:R-:W-:-:S03]  /*10d0*/  FFMA.FTZ R6, R3, UR21, R32 ;  /* 0x0000001503067c23 */ /* 0x000fc60008010020 */
[----:B------:R-:W-:Y:S01]  /*10e0*/  FFMA.FTZ R30, R43, UR21, R34 ;  /* 0x000000152b1e7c23 */ /* 0x000fe20008010022 */
[----:B------:R-:W-:Y:S06]  /*10f0*/  BRA `(.L_x_21) ;  /* 0x0000000000c87947 */ /* 0x000fec0003800000 */
.L_x_20:
[----:B------:R-:W-:Y:S01]  /*1100*/  FFMA.FTZ R2, R3, UR21, R2 ;  /* 0x0000001503027c23 */ /* 0x000fe20008010002 */
[----:B------:R-:W-:Y:S01]  /*1110*/  FFMA.FTZ R6, R7, UR21, R6 ;  /* 0x0000001507067c23 */ /* 0x000fe20008010006 */
[----:B------:R-:W1:Y:S01]  /*1120*/  MUFU.RCP R30, UR22 ;  /* 0x00000016001e7d08 */ /* 0x000e620008001000 */
[----:B------:R-:W-:Y:S01]  /*1130*/  FFMA.FTZ R36, R37, UR21, R36 ;  /* 0x0000001525247c23 */ /* 0x000fe20008010024 */
[----:B------:R-:W-:Y:S01]  /*1140*/  FMUL.FTZ R29, R2, UR17 ;  /* 0x00000011021d7c20 */ /* 0x000fe20008410000 */
[----:B------:R-:W-:-:S03]  /*1150*/  FFMA.FTZ R44, R43, UR21, R44 ;  /* 0x000000152b2c7c23 */ /* 0x000fc6000801002c */
[----:B------:R-:W-:Y:S01]  /*1160*/  FMUL.FTZ R28, R2, R29 ;  /* 0x0000001d021c7220 */ /* 0x000fe20000410000 */
[----:B------:R-:W-:Y:S01]  /*1170*/  FMUL.FTZ R29, R6, UR17 ;  /* 0x00000011061d7c20 */ /* 0x000fe20008410000 */
[----:B------:R-:W-:Y:S02]  /*1180*/  FMUL.FTZ R31, R44, UR17 ;  /* 0x000000112c1f7c20 */ /* 0x000fe40008410000 */
[----:B------:R-:W-:Y:S01]  /*1190*/  FFMA.FTZ R5, R5, UR30, R28 ;  /* 0x0000001e05057c23 */ /* 0x000fe2000801001c */
[----:B------:R-:W-:Y:S01]  /*11a0*/  FMUL.FTZ R28, R6, R29 ;  /* 0x0000001d061c7220 */ /* 0x000fe20000410000 */
[----:B------:R-:W-:-:S03]  /*11b0*/  FMUL.FTZ R29, R36, UR17 ;  /* 0x00000011241d7c20 */ /* 0x000fc60008410000 */
[----:B------:R-:W-:Y:S01]  /*11c0*/  FFMA.FTZ R9, R9, UR30, R28 ;  /* 0x0000001e09097c23 */ /* 0x000fe2000801001c */
[----:B------:R-:W-:Y:S01]  /*11d0*/  FMUL.FTZ R28, R36, R29 ;  /* 0x0000001d241c7220 */ /* 0x000fe20000410000 */
[-C--:B-1----:R-:W-:Y:S02]  /*11e0*/  FMUL.FTZ R34, R5, R30.reuse ;  /* 0x0000001e05227220 */ /* 0x082fe40000410000 */
[-C--:B------:R-:W-:Y:S01]  /*11f0*/  FMUL.FTZ R35, R9, R30.reuse ;  /* 0x0000001e09237220 */ /* 0x080fe20000410000 */
[----:B------:R-:W-:Y:S01]  /*1200*/  FFMA.FTZ R39, R39, UR30, R28 ;  /* 0x0000001e27277c23 */ /* 0x000fe2000801001c */
[----:B------:R-:W-:Y:S01]  /*1210*/  FMUL.FTZ R28, R44, R31 ;  /* 0x0000001f2c1c7220 */ /* 0x000fe20000410000 */
[----:B------:R-:W1:Y:S02]  /*1220*/  MUFU.SQRT R29, R34 ;  /* 0x00000022001d7308 */ /* 0x000e640000002000 */
[----:B------:R-:W-:Y:S01]  /*1230*/  FMUL.FTZ R33, R39, R30 ;  /* 0x0000001e27217220 */ /* 0x000fe20000410000 */
[----:B------:R-:W-:-:S04]  /*1240*/  FFMA.FTZ R28, R45, UR30, R28 ;  /* 0x0000001e2d1c7c23 */ /* 0x000fc8000801001c */
[----:B------:R-:W-:Y:S01]  /*1250*/  FMUL.FTZ R32, R28, R30 ;  /* 0x0000001e1c207220 */ /* 0x000fe20000410000 */
        /* <DEDUP_REMOVED lines=26> */
[----:B--2---:R-:W-:Y:S01]  /*1400*/  FMUL.FTZ R2, R33, R2 ;  /* 0x0000000221027220 */ /* 0x004fe20000410000 */
[----:B-1----:R-:W-:-:S07]  /*1410*/  FMUL.FTZ R30, R31, R32 ;  /* 0x000000201f1e7220 */ /* 0x002fce0000410000 */
.L_x_21:
[----:B------:R-:W-:Y:S01]  /*1420*/  BSSY B0, `(.L_x_22) ;  /* 0x000000e000007945 */ /* 0x000fe20003800000 */
[----:B------:R-:W-:Y:S01]  /*1430*/  FFMA.FTZ R37, -R2, UR24, R37 ;  /* 0x0000001802257c23 */ /* 0x000fe20008010125 */
[----:B------:R-:W-:Y:S01]  /*1440*/  FFMA.FTZ R29, -R36, UR24, R7 ;  /* 0x00000018241d7c23 */ /* 0x000fe20008010107 */
[----:B------:R-:W-:Y:S01]  /*1450*/  FFMA.FTZ R2, -R6, UR24, R3 ;  /* 0x0000001806027c23 */ /* 0x000fe20008010103 */
[----:B------:R-:W-:Y:S06]  /*1460*/  @!P2 BRA `(.L_x_23) ;  /* 0x000000000024a947 */ /* 0x000fec0003800000 */
[----:B------:R-:W-:Y:S01]  /*1470*/  FMUL.FTZ R2, R2, 1 ;  /* 0x3f80000002027820 */ /* 0x000fe20000410000 */
[----:B------:R-:W-:Y:S01]  /*1480*/  FMUL.FTZ R6, R4, 1 ;  /* 0x3f80000004067820 */ /* 0x000fe20000410000 */
[----:B------:R-:W-:-:S04]  /*1490*/  FMUL.FTZ R5, R5, 1 ;  /* 0x3f80000005057820 */ /* 0x000fc80000410000 */
[----:B------:R-:W1:Y:S08]  /*14a0*/  F2F.F64.F32 R2, R2 ;  /* 0x0000000200027310 */ /* 0x000e700000201800 */
[----:B------:R-:W2:Y:S01]  /*14b0*/  F2F.F64.F32 R6, R6 ;  /* 0x0000000600067310 */ /* 0x000ea20000201800 */
[----:B-1----:R1:W-:Y:S07]  /*14c0*/  STG.E.64 desc[UR18][R10.64], R2 ;  /* 0x000000020a007986 */ /* 0x0023ee000c101b12 */
[----:B------:R-:W3:Y:S01]  /*14d0*/  F2F.F64.F32 R4, R5 ;  /* 0x0000000500047310 */ /* 0x000ee20000201800 */
[----:B--2---:R1:W-:Y:S04]  /*14e0*/  STG.E.64 desc[UR18][R12.64], R6 ;  /* 0x000000060c007986 */ /* 0x0043e8000c101b12 */
[----:B---3--:R1:W-:Y:S02]  /*14f0*/  STG.E.64 desc[UR18][R14.64], R4 ;  /* 0x000000040e007986 */ /* 0x0083e4000c101b12 */
.L_x_23:
[----:B------:R-:W-:Y:S05]  /*1500*/  BSYNC B0 ;  /* 0x0000000000007941 */ /* 0x000fea0003800000 */
.L_x_22:
[----:B------:R-:W-:Y:S04]  /*1510*/  BSSY B0, `(.L_x_24) ;  /* 0x000000b000007945 */ /* 0x000fe80003800000 */
[----:B------:R-:W-:Y:S05]  /*1520*/  @!P3 BRA `(.L_x_25) ;  /* 0x000000000024b947 */ /* 0x000fea0003800000 */
[----:B-1----:R-:W-:Y:S01]  /*1530*/  FMUL.FTZ R2, R29, 1 ;  /* 0x3f8000001d027820 */ /* 0x002fe20000410000 */
        /* <DEDUP_REMOVED lines=8> */
.L_x_25:
[----:B------:R-:W-:Y:S05]  /*15c0*/  BSYNC B0 ;  /* 0x0000000000007941 */ /* 0x000fea0003800000 */
.L_x_24:
        /* <DEDUP_REMOVED lines=11> */
.L_x_27:
[----:B------:R-:W-:Y:S05]  /*1680*/  BSYNC B0 ;  /* 0x0000000000007941 */ /* 0x000fea0003800000 */
.L_x_26:
[----:B------:R-:W-:Y:S01]  /*1690*/  BSSY B0, `(.L_x_28) ;  /* 0x0000012000007945 */ /* 0x000fe20003800000 */
[----:B-1----:R-:W-:-:S03]  /*16a0*/  FFMA.FTZ R2, -R30, UR24, R43 ;  /* 0x000000181e027c23 */ /* 0x002fc6000801012b */
[----:B------:R-:W-:Y:S05]  /*16b0*/  @!P0 BRA `(.L_x_29) ;  /* 0x00000000003c8947 */ /* 0x000fea0003800000 */
[----:B------:R-:W-:Y:S01]  /*16c0*/  FMUL.FTZ R2, R2, 1 ;  /* 0x3f80000002027820 */ /* 0x000fe20000410000 */
[----:B------:R-:W-:Y:S01]  /*16d0*/  FMUL.FTZ R4, R42, 1 ;  /* 0x3f8000002a047820 */ /* 0x000fe20000410000 */
[----:B------:R-:W-:Y:S01]  /*16e0*/  FMUL.FTZ R6, R28, 1 ;  /* 0x3f8000001c067820 */ /* 0x000fe20000410000 */
[C---:B------:R-:W-:Y:S02]  /*16f0*/  IADD3 R8, P2, R41.reuse, UR12, RZ ;  /* 0x0000000c29087c10 */ /* 0x040fe4000ff5e0ff */
[C---:B------:R-:W-:Y:S01]  /*1700*/  IADD3 R10, P1, R41.reuse, UR14, RZ ;  /* 0x0000000e290a7c10 */ /* 0x040fe2000ff3e0ff */
[----:B------:R-:W1:Y:S01]  /*1710*/  F2F.F64.F32 R2, R2 ;  /* 0x0000000200027310 */ /* 0x000e620000201800 */
[----:B------:R-:W-:Y:S02]  /*1720*/  IADD3 R12, P0, R41, UR6, RZ ;  /* 0x00000006290c7c10 */ /* 0x000fe4000ff1e0ff */
[C---:B------:R-:W-:Y:S02]  /*1730*/  IADD3.X R9, R40.reuse, UR13, RZ, P2, !PT ;  /* 0x0000000d28097c10 */ /* 0x040fe400097fe4ff */
[----:B------:R-:W-:-:S02]  /*1740*/  IADD3.X R11, R40, UR15, RZ, P1, !PT ;  /* 0x0000000f280b7c10 */ /* 0x000fc40008ffe4ff */
[----:B------:R-:W-:Y:S01]  /*1750*/  IADD3.X R13, R40, UR7, RZ, P0, !PT ;  /* 0x00000007280d7c10 */ /* 0x000fe200087fe4ff */
[----:B------:R-:W2:Y:S01]  /*1760*/  F2F.F64.F32 R4, R4 ;  /* 0x0000000400047310 */ /* 0x000ea20000201800 */
[----:B-1----:R1:W-:Y:S07]  /*1770*/  STG.E.64 desc[UR18][R8.64], R2 ;  /* 0x0000000208007986 */ /* 0x0023ee000c101b12 */
[----:B------:R-:W3:Y:S01]  /*1780*/  F2F.F64.F32 R6, R6 ;  /* 0x0000000600067310 */ /* 0x000ee20000201800 */
[----:B--2---:R1:W-:Y:S04]  /*1790*/  STG.E.64 desc[UR18][R10.64], R4 ;  /* 0x000000040a007986 */ /* 0x0043e8000c101b12 */
[----:B---3--:R1:W-:Y:S02]  /*17a0*/  STG.E.64 desc[UR18][R12.64], R6 ;  /* 0x000000060c007986 */ /* 0x0083e4000c101b12 */
.L_x_29:
[----:B------:R-:W-:Y:S05]  /*17b0*/  BSYNC B0 ;  /* 0x0000000000007941 */ /* 0x000fea0003800000 */
.L_x_28:
[----:B------:R-:W-:-:S04]  /*17c0*/  ULEA UR4, UR5, UR4, 0x2 ;  /* 0x0000000405047291 */ /* 0x000fc8000f8e103f */
[----:B------:R-:W-:Y:S02]  /*17d0*/  UISETP.GE.AND UP0, UPT, UR4, UR25, UPT ;  /* 0x000000190400728c */ /* 0x000fe4000bf06270 */
[----:B-1----:R-:W-:-:S04]  /*17e0*/  MOV R2, UR4 ;  /* 0x0000000400027c02 */ /* 0x002fc80008000f00 */
[----:B------:R-:W-:Y:S02]  /*17f0*/  ISETP.LT.AND P1, PT, R2, UR9, PT ;  /* 0x0000000902007c0c */ /* 0x000fe4000bf21270 */
[----:B------:R-:W-:-:S13]  /*1800*/  PLOP3.LUT P0, PT, PT, PT, UP0, 0x80, 0x0 ;  /* 0x000000000000781c */ /* 0x000fda0003f0f008 */
[----:B------:R-:W-:Y:S05]  /*1810*/  @!P0 BRA P1, `(.L_x_30) ;  /* 0xffffffe8008c8947 */ /* 0x000fea000083ffff */
[----:B------:R-:W-:Y:S05]  /*1820*/  EXIT ;  /* 0x000000000000794d */ /* 0x000fea0003800000 */
.L_x_31:
        /* <DEDUP_REMOVED lines=13> */
.L_x_75:


//--------------------- .text._Z25multi_tensor_apply_kernelI18TensorListMetadataILi4EE11AdamFunctorIN3c108BFloat16ElEJffffff10adamMode_tfEEvlPViT_T0_DpT1_ --------------------------
	.section	.text._Z25multi_tensor_apply_kernelI18TensorListMetadataILi4EE11AdamFunctorIN3c108BFloat16ElEJffffff10adamMode_tfEEvlPViT_T0_DpT1_,"ax",@progbits
	.align	128
        .global         _Z25multi_tensor_apply_kernelI18TensorListMetadataILi4EE11AdamFunctorIN3c108BFloat16ElEJffffff10adamMode_tfEEvlPViT_T0_DpT1_
        .type           _Z25multi_tensor_apply_kernelI18TensorListMetadataILi4EE11AdamFunctorIN3c108BFloat16ElEJffffff10adamMode_tfEEvlPViT_T0_DpT1_,@function
        .size           _Z25multi_tensor_apply_kernelI18TensorListMetadataILi4EE11AdamFunctorIN3c108BFloat16ElEJffffff10adamMode_tfEEvlPViT_T0_DpT1_,(.L_x_76 - _Z25multi_tensor_apply_kernelI18TensorListMetadataILi4EE11AdamFunctorIN3c108BFloat16ElEJffffff10adamMode_tfEEvlPViT_T0_DpT1_)
        .other          _Z25multi_tensor_apply_kernelI18TensorListMetadataILi4EE11AdamFunctorIN3c108BFloat16ElEJffffff10adamMode_tfEEvlPViT_T0_DpT1_,@"STO_CUDA_ENTRY STV_DEFAULT"
_Z25multi_tensor_apply_kernelI18TensorListMetadataILi4EE11AdamFunctorIN3c108BFloat16ElEJffffff10adamMode_tfEEvlPViT_T0_DpT1_:
.text._Z25multi_tensor_apply_kernelI18TensorListMetadataILi4EE11AdamFunctorIN3c108BFloat16ElEJffffff10adamMode_tfEEvlPViT_T0_DpT1_:
[----:B------:R-:W0:Y:S02]  /*0000*/  LDC R1, c[0x0][0x28] ;  /* 0x00000a00ff017b82 */ /* 0x000e240000000800 */
[----:B------:R-:W1:Y:S01]  /*0010*/  S2UR UR5, SR_CTAID.X ;  /* 0x00000000000579c3 */ /* 0x000e620000002500 */
[----:B------:R-:W-:Y:S01]  /*0020*/  UMOV UR12, 0x10 ;  /* 0x00000010000c7882 */ /* 0x000fe20000000000 */
[----:B------:R-:W-:Y:S02]  /*0030*/  ULDC UR13, c[0x0][0x210] ;  /* 0x00008400000d7ab9 */ /* 0x000fe40000000800 */
[----:B------:R-:W-:Y:S02]  /*0040*/  USHF.R.S32.HI UR21, URZ, 0x1f, UR13 ;  /* 0x0000001f3f157899 */ /* 0x000fe4000801140d */
[----:B------:R-:W-:Y:S02]  /*0050*/  UISETP.GE.AND.EX UP0, UPT, UR13, URZ, UPT, !UPT ;  /* 0x0000003f0d00728c */ /* 0x000fe4000bf063f0 */
[----:B-1----:R-:W-:-:S03]  /*0060*/  ULEA UR4, UR5, UR12, 0x2 ;  /* 0x0000000c05047291 */ /* 0x002fc6000f8e103f */
[----:B------:R-:W-:Y:S02]  /*0070*/  ULDC.U8 UR5, c[0x0][UR5+0x730] ;  /* 0x0001cc0005057abb */ /* 0x000fe40008000000 */
[----:B------:R-:W-:Y:S02]  /*0080*/  ULEA UR8, UR5, UR12, 0x2 ;  /* 0x0000000c05087291 */ /* 0x000fe4000f8e103f */
[----:B------:R-:W-:-:S05]  /*0090*/  ULEA UR5, UR5, UR12, 0x3 ;  /* 0x0000000c05057291 */ /* 0x000fca000f8e183f */
[----:B------:R-:W-:Y:S02]  /*00a0*/  ULDC UR4, c[0x0][UR4+0x860] ;  /* 0x0002180004047abb */ /* 0x000fe40008000800 */
[----:B------:R-:W-:Y:S02]  /*00b0*/  USHF.R.S32.HI UR9, URZ, 0x1f, UR4 ;  /* 0x0000001f3f097899 */ /* 0x000fe40008011404 */
[----:B------:R-:W-:Y:S02]  /*00c0*/  UIMAD UR10, UR21, UR4, URZ ;  /* 0x00000004150a72a4 */ /* 0x000fe4000f8e023f */
[----:B------:R-:W-:Y:S02]  /*00d0*/  UIMAD.WIDE.U32 UR6, UR4, UR13, URZ ;  /* 0x0000000d040672a5 */ /* 0x000fe4000f8e003f */
[----:B------:R-:W-:Y:S01]  /*00e0*/  UIMAD UR9, UR9, UR13, UR10 ;  /* 0x0000000d090972a4 */ /* 0x000fe2000f8e020a */
[----:B------:R-:W-:Y:S02]  /*00f0*/  ULDC UR8, c[0x0][UR8+0x690] ;  /* 0x0001a40008087abb */ /* 0x000fe40008000800 */
[----:B------:R-:W-:-:S02]  /*0100*/  UIADD3 UR24, UP2, UR8, -UR6, URZ ;  /* 0x8000000608187290 */ /* 0x000fc4000ff5e03f */
[----:B------:R-:W-:Y:S02]  /*0110*/  UIADD3 UR11, UR7, UR9, URZ ;  /* 0x00000009070b7290 */ /* 0x000fe4000fffe03f */
[----:B------:R-:W-:Y:S02]  /*0120*/  UISETP.LT.U32.AND UP1, UPT, UR24, 0x1, UPT ;  /* 0x000000011800788c */ /* 0x000fe4000bf21070 */
[----:B------:R-:W-:-:S04]  /*0130*/  ULEA.HI.X.SX32 UR10, UR8, ~UR11, 0x1, UP2 ;  /* 0x8000000b080a7291 */ /* 0x000fc800090f0e3f */
[----:B------:R-:W-:-:S06]  /*0140*/  UISETP.LT.OR.EX UP0, UPT, UR10, URZ, !UP0, UP1 ;  /* 0x0000003f0a00728c */ /* 0x000fcc000c701710 */
        /* <DEDUP_REMOVED lines=24> */
.L_x_38:
[----:B------:R-:W-:Y:S01]  /*02d0*/  IADD3 R6, R33, UR4, RZ ;  /* 0x0000000421067c10 */ /* 0x000fe2000fffe0ff */
[----:B------:R-:W-:Y:S01]  /*02e0*/  IMAD.U32 R5, RZ, RZ, UR10 ;  /* 0x0000000aff057e24 */ /* 0x000fe2000f8e00ff */
[----:B------:R-:W-:Y:S01]  /*02f0*/  MOV R9, UR10 ;  /* 0x0000000a00097c02 */ /* 0x000fe20008000f00 */
[----:B------:R-:W-:Y:S01]  /*0300*/  IMAD.U32 R0, RZ, RZ, UR10 ;  /* 0x0000000aff007e24 */ /* 0x000fe2000f8e00ff */
[C---:B------:R-:W-:Y:S01]  /*0310*/  IADD3 R12, R6.reuse, UR20, RZ ;  /* 0x00000014060c7c10 */ /* 0x040fe2000fffe0ff */
[----:B------:R-:W-:Y:S01]  /*0320*/  IMAD.U32 R8, RZ, RZ, UR10 ;  /* 0x0000000aff087e24 */ /* 0x000fe2000f8e00ff */
[----:B------:R-:W-:Y:S02]  /*0330*/  ISETP.LT.U32.AND P0, PT, R6, UR24, PT ;  /* 0x0000001806007c0c */ /* 0x000fe4000bf01070 */
[----:B------:R-:W-:Y:S02]  /*0340*/  SHF.R.S32.HI R2, RZ, 0x1f, R6 ;  /* 0x0000001fff027819 */ /* 0x000fe40000011406 */
[----:B------:R-:W-:-:S02]  /*0350*/  ISETP.LT.U32.AND P1, PT, R12, UR24, PT ;  /* 0x000000180c007c0c */ /* 0x000fc4000bf21070 */
[----:B------:R-:W-:Y:S02]  /*0360*/  SHF.R.S32.HI R3, RZ, 0x1f, R12 ;  /* 0x0000001fff037819 */ /* 0x000fe4000001140c */
[----:B------:R-:W-:Y:S02]  /*0370*/  ISETP.GT.AND.EX P0, PT, R5, R2, PT, P0 ;  /* 0x000000020500720c */ /* 0x000fe40003f04300 */
[----:B------:R-:W-:Y:S02]  /*0380*/  IADD3 R26, R12, UR20, RZ ;  /* 0x000000140c1a7c10 */ /* 0x000fe4000fffe0ff */
[----:B------:R-:W-:Y:S02]  /*0390*/  ISETP.GT.AND.EX P1, PT, R0, R3, PT, P1 ;  /* 0x000000030000720c */ /* 0x000fe40003f24310 */
[----:B------:R-:W-:Y:S02]  /*03a0*/  ISETP.LT.AND P0, PT, R6, UR30, P0 ;  /* 0x0000001e06007c0c */ /* 0x000fe40008701270 */
[----:B------:R-:W-:-:S02]  /*03b0*/  IADD3 R0, R26, UR20, RZ ;  /* 0x000000141a007c10 */ /* 0x000fc4000fffe0ff */
[----:B------:R-:W-:Y:S02]  /*03c0*/  IADD3 R6, P2, R6, UR6, RZ ;  /* 0x0000000606067c10 */ /* 0x000fe4000ff5e0ff */
[----:B------:R-:W-:Y:S02]  /*03d0*/  ISETP.LT.U32.AND P3, PT, R0, UR24, PT ;  /* 0x0000001800007c0c */ /* 0x000fe4000bf61070 */
[----:B------:R-:W-:Y:S02]  /*03e0*/  SHF.R.S32.HI R5, RZ, 0x1f, R0 ;  /* 0x0000001fff057819 */ /* 0x000fe40000011400 */
[----:B------:R-:W-:Y:S02]  /*03f0*/  IADD3.X R7, R2, UR11, RZ, P2, !PT ;  /* 0x0000000b02077c10 */ /* 0x000fe400097fe4ff */
[----:B------:R-:W-:Y:S02]  /*0400*/  ISETP.LT.U32.AND P2, PT, R26, UR24, PT ;  /* 0x000000181a007c0c */ /* 0x000fe4000bf41070 */
[----:B------:R-:W-:-:S02]  /*0410*/  SHF.R.S32.HI R4, RZ, 0x1f, R26 ;  /* 0x0000001fff047819 */ /* 0x000fc4000001141a */
[C---:B------:R-:W-:Y:S02]  /*0420*/  ISETP.LT.AND P1, PT, R12.reuse, UR30, P1 ;  /* 0x0000001e0c007c0c */ /* 0x040fe40008f21270 */
[----:B------:R-:W-:Y:S02]  /*0430*/  IADD3 R12, P4, R12, UR6, RZ ;  /* 0x000000060c0c7c10 */ /* 0x000fe4000ff9e0ff */
[----:B------:R-:W-:Y:S02]  /*0440*/  ISETP.GT.AND.EX P3, PT, R8, R5, PT, P3 ;  /* 0x000000050800720c */ /* 0x000fe40003f64330 */
[----:B------:R-:W-:Y:S02]  /*0450*/  ISETP.GT.AND.EX P2, PT, R9, R4, PT, P2 ;  /* 0x000000040900720c */ /* 0x000fe40003f44320 */
[----:B------:R-:W-:Y:S02]  /*0460*/  IADD3.X R13, R3, UR11, RZ, P4, !PT ;  /* 0x0000000b030d7c10 */ /* 0x000fe4000a7fe4ff */
[----:B------:R-:W-:-:S02]  /*0470*/  ISETP.LT.AND P3, PT, R0, UR30, P3 ;  /* 0x0000001e00007c0c */ /* 0x000fc40009f61270 */
[C---:B------:R-:W-:Y:S02]  /*0480*/  ISETP.LT.AND P2, PT, R26.reuse, UR30, P2 ;  /* 0x0000001e1a007c0c */ /* 0x040fe40009741270 */
[----:B------:R-:W-:Y:S02]  /*0490*/  IADD3 R26, P4, R26, UR6, RZ ;  /* 0x000000061a1a7c10 */ /* 0x000fe4000ff9e0ff */
[----:B------:R-:W-:Y:S02]  /*04a0*/  SHF.L.U64.HI R13, R12, 0x1, R13 ;  /* 0x000000010c0d7819 */ /* 0x000fe4000001020d */
[----:B------:R-:W-:Y:S01]  /*04b0*/  IADD3 R0, P6, R0, UR6, RZ ;  /* 0x0000000600007c10 */ /* 0x000fe2000ffde0ff */
[----:B------:R-:W-:Y:S01]  /*04c0*/  IMAD.SHL.U32 R29, R26, 0x2, RZ ;  /* 0x000000021a1d7824 */ /* 0x000fe200078e00ff */
[C---:B------:R-:W-:Y:S01]  /*04d0*/  SHF.L.U64.HI R7, R6.reuse, 0x1, R7 ;  /* 0x0000000106077819 */ /* 0x040fe20000010207 */
[----:B------:R-:W-:Y:S01]  /*04e0*/  IMAD.SHL.U32 R6, R6, 0x2, RZ ;  /* 0x0000000206067824 */ /* 0x000fe200078e00ff */
[----:B------:R-:W-:Y:S01]  /*04f0*/  SHF.L.U32 R12, R12, 0x1, RZ ;  /* 0x000000010c0c7819 */ /* 0x000fe200000006ff */
[----:B------:R-:W-:Y:S01]  /*0500*/  IMAD.SHL.U32 R27, R0, 0x2, RZ ;  /* 0x00000002001b7824 */ /* 0x000fe200078e00ff */
[----:B------:R-:W-:-:S02]  /*0510*/  IADD3.X R9, R4, UR11, RZ, P4, !PT ;  /* 0x0000000b04097c10 */ /* 0x000fc4000a7fe4ff */
[----:B------:R-:W-:Y:S02]  /*0520*/  IADD3.X R5, R5, UR11, RZ, P6, !PT ;  /* 0x0000000b05057c10 */ /* 0x000fe4000b7fe4ff */
[----:B------:R-:W-:Y:S02]  /*0530*/  @P1 IADD3 R4, P4, R12, UR12, RZ ;  /* 0x0000000c0c041c10 */ /* 0x000fe4000ff9e0ff */
[----:B------:R-:W-:Y:S02]  /*0540*/  @P0 IADD3 R2, P5, R6, UR12, RZ ;  /* 0x0000000c06020c10 */ /* 0x000fe4000ffbe0ff */
[----:B------:R-:W-:Y:S02]  /*0550*/  SHF.L.U64.HI R28, R0, 0x1, R5 ;  /* 0x00000001001c7819 */ /* 0x000fe40000010205 */
[----:B------:R-:W-:Y:S02]  /*0560*/  @P1 IADD3.X R5, R13, UR13, RZ, P4, !PT ;  /* 0x0000000d0d051c10 */ /* 0x000fe4000a7fe4ff */
[----:B------:R-:W-:-:S02]  /*0570*/  @P3 IADD3 R16, P4, R27, UR12, RZ ;  /* 0x0000000c1b103c10 */ /* 0x000fc4000ff9e0ff */
[----:B------:R-:W-:Y:S01]  /*0580*/  @P0 IADD3.X R3, R7, UR13, RZ, P5, !PT ;  /* 0x0000000d07030c10 */ /* 0x000fe2000affe4ff */
[----:B------:R-:W2:Y:S01]  /*0590*/  @P1 LDG.E.U16 R23, desc[UR22][R4.64] ;  /* 0x0000001604171981 */ /* 0x000ea2000c1e1500 */
[----:B------:R-:W-:Y:S02]  /*05a0*/  SHF.L.U64.HI R26, R26, 0x1, R9 ;  /* 0x000000011a1a7819 */ /* 0x000fe40000010209 */
[C---:B------:R-:W-:Y:S01]  /*05b0*/  @P2 IADD3 R10, P5, R29.reuse, UR12, RZ ;  /* 0x0000000c1d0a2c10 */ /* 0x040fe2000ffbe0ff */
[----:B------:R1:W3:Y:S01]  /*05c0*/  @P0 LDG.E.U16 R22, desc[UR22][R2.64] ;  /* 0x0000001602160981 */ /* 0x0002e2000c1e1500 */
[----:B------:R-:W-:Y:S02]  /*05d0*/  @P3 IADD3.X R17, R28, UR13, RZ, P4, !PT ;  /* 0x0000000d1c113c10 */ /* 0x000fe4000a7fe4ff */
[C---:B------:R-:W-:Y:S02]  /*05e0*/  @P2 IADD3 R34, P4, R29.reuse, UR14, RZ ;  /* 0x0000000e1d222c10 */ /* 0x040fe4000ff9e0ff */
[----:B------:R-:W-:Y:S01]  /*05f0*/  @P2 IADD3.X R11, R26, UR13, RZ, P5, !PT ;  /* 0x0000000d1a0b2c10 */ /* 0x000fe2000affe4ff */
[----:B------:R4:W5:Y:S01]  /*0600*/  @P3 LDG.E.U16 R21, desc[UR22][R16.64] ;  /* 0x0000001610153981 */ /* 0x000962000c1e1500 */
[----:B------:R-:W-:-:S02]  /*0610*/  @P2 IADD3 R30, P5, R29, UR16, RZ ;  /* 0x000000101d1e2c10 */ /* 0x000fc4000ffbe0ff */
[C---:B------:R-:W-:Y:S01]  /*0620*/  @P2 IADD3.X R35, R26.reuse, UR15, RZ, P4, !PT ;  /* 0x0000000f1a232c10 */ /* 0x040fe2000a7fe4ff */
[----:B------:R-:W5:Y:S01]  /*0630*/  @P2 LDG.E.U16 R20, desc[UR22][R10.64] ;  /* 0x000000160a142981 */ /* 0x000f62000c1e1500 */
[----:B------:R-:W-:Y:S02]  /*0640*/  @P2 IADD3 R8, P4, R29, UR8, RZ ;  /* 0x000000081d082c10 */ /* 0x000fe4000ff9e0ff */
[C---:B------:R-:W-:Y:S01]  /*0650*/  @P2 IADD3.X R31, R26.reuse, UR17, RZ, P5, !PT ;  /* 0x000000111a1f2c10 */ /* 0x040fe2000affe4ff */
[----:B------:R-:W5:Y:S01]  /*0660*/  @P2 LDG.E.U16 R34, desc[UR22][R34.64] ;  /* 0x0000001622222981 */ /* 0x000f62000c1e1500 */
[----:B------:R-:W-:Y:S02]  /*0670*/  @P2 IADD3.X R9, R26, UR9, RZ, P4, !PT ;  /* 0x000000091a092c10 */ /* 0x000fe4000a7fe4ff */
[C---:B------:R-:W-:Y:S01]  /*0680*/  @P3 IADD3 R24, P4, R27.reuse, UR14, RZ ;  /* 0x0000000e1b183c10 */ /* 0x040fe2000ff9e0ff */
[----:B------:R-:W5:Y:S01]  /*0690*/  @P2 LDG.E.U16 R19, desc[UR22][R30.64] ;  /* 0x000000161e132981 */ /* 0x000f62000c1e1500 */
[----:B------:R-:W-:-:S02]  /*06a0*/  @P3 IADD3 R14, P5, R27, UR16, RZ ;  /* 0x000000101b0e3c10 */ /* 0x000fc4000ffbe0ff */
[----:B------:R-:W-:Y:S01]  /*06b0*/  @P3 IADD3.X R25, R28, UR15, RZ, P4, !PT ;  /* 0x0000000f1c193c10 */ /* 0x000fe2000a7fe4ff */
[----:B------:R0:W5:Y:S01]  /*06c0*/  @P2 LDG.E.U16 R18, desc[UR22][R8.64] ;  /* 0x0000001608122981 */ /* 0x000162000c1e1500 */
[----:B-1----:R-:W-:Y:S02]  /*06d0*/  IADD3 R2, P4, R6, UR14, RZ ;  /* 0x0000000e06027c10 */ /* 0x002fe4000ff9e0ff */
[----:B------:R-:W-:Y:S01]  /*06e0*/  @P3 IADD3.X R15, R28, UR17, RZ, P5, !PT ;  /* 0x000000111c0f3c10 */ /* 0x000fe2000affe4ff */
[----:B----4-:R-:W4:Y:S01]  /*06f0*/  @P3 LDG.E.U16 R17, desc[UR22][R24.64] ;  /* 0x0000001618113981 */ /* 0x010f22000c1e1500 */
[----:B------:R-:W-:Y:S02]  /*0700*/  IADD3.X R3, R7, UR15, RZ, P4, !PT ;  /* 0x0000000f07037c10 */ /* 0x000fe4000a7fe4ff */
[C---:B------:R-:W-:Y:S01]  /*0710*/  IADD3 R4, P5, R6.reuse, UR16, RZ ;  /* 0x0000001006047c10 */ /* 0x040fe2000ffbe0ff */
[----:B------:R1:W4:Y:S01]  /*0720*/  @P3 LDG.E.U16 R16, desc[UR22][R14.64] ;  /* 0x000000160e103981 */ /* 0x000322000c1e1500 */
[----:B------:R-:W-:-:S03]  /*0730*/  IADD3 R6, P4, R6, UR8, RZ ;  /* 0x0000000806067c10 */ /* 0x000fc6000ff9e0ff */
[----:B------:R-:W4:Y:S01]  /*0740*/  @P0 LDG.E.U16 R0, desc[UR22][R2.64] ;  /* 0x0000001602000981 */ /* 0x000f22000c1e1500 */
[C---:B------:R-:W-:Y:S02]  /*0750*/  IADD3.X R5, R7.reuse, UR17, RZ, P5, !PT ;  /* 0x0000001107057c10 */ /* 0x040fe4000affe4ff */
[----:B------:R-:W-:Y:S02]  /*0760*/  IADD3.X R7, R7, UR9, RZ, P4, !PT ;  /* 0x0000000907077c10 */ /* 0x000fe4000a7fe4ff */
[C---:B0-----:R-:W-:Y:S01]  /*0770*/  IADD3 R8, P4, R12.reuse, UR14, RZ ;  /* 0x0000000e0c087c10 */ /* 0x041fe2000ff9e0ff */
[----:B------:R-:W4:Y:S01]  /*0780*/  @P0 LDG.E.U16 R32, desc[UR22][R4.64] ;  /* 0x0000001604200981 */ /* 0x000f22000c1e1500 */
[----:B------:R-:W-:-:S03]  /*0790*/  IADD3 R10, P5, R12, UR16, RZ ;  /* 0x000000100c0a7c10 */ /* 0x000fc6000ffbe0ff */
[----:B------:R-:W4:Y:S01]  /*07a0*/  @P0 LDG.E.U16 R31, desc[UR22][R6.64] ;  /* 0x00000016061f0981 */ /* 0x000f22000c1e1500 */
[C---:B------:R-:W-:Y:S02]  /*07b0*/  IADD3.X R9, R13.reuse, UR15, RZ, P4, !PT ;  /* 0x0000000f0d097c10 */ /* 0x040fe4000a7fe4ff */
[----:B------:R-:W-:Y:S02]  /*07c0*/  IADD3 R12, P4, R12, UR8, RZ ;  /* 0x000000080c0c7c10 */ /* 0x000fe4000ff9e0ff */
[C---:B------:R-:W-:Y:S01]  /*07d0*/  IADD3.X R11, R13.reuse, UR17, RZ, P5, !PT ;  /* 0x000000110d0b7c10 */ /* 0x040fe2000affe4ff */
[----:B------:R-:W4:Y:S01]  /*07e0*/  @P1 LDG.E.U16 R30, desc[UR22][R8.64] ;  /* 0x00000016081e1981 */ /* 0x000f22000c1e1500 */
[----:B------:R-:W-:-:S03]  /*07f0*/  IADD3.X R13, R13, UR9, RZ, P4, !PT ;  /* 0x000000090d0d7c10 */ /* 0x000fc6000a7fe4ff */
[----:B-1----:R-:W4:Y:S04]  /*0800*/  @P1 LDG.E.U16 R14, desc[UR22][R10.64] ;  /* 0x000000160a0e1981 */ /* 0x002f28000c1e1500 */
[----:B------:R-:W4:Y:S01]  /*0810*/  @P1 LDG.E.U16 R15, desc[UR22][R12.64] ;  /* 0x000000160c0f1981 */ /* 0x000f22000c1e1500 */
[----:B------:R-:W-:Y:S02]  /*0820*/  CS2R R24, SRZ ;  /* 0x0000000000187805 */ /* 0x000fe4000001ff00 */
[----:B--2---:R-:W-:Y:S01]  /*0830*/  @P1 IMAD.U32 R24, R23, 0x10000, RZ ;  /* 0x0001000017181824 */ /* 0x004fe200078e00ff */
[----:B---3--:R-:W-:Y:S02]  /*0840*/  @P0 SHF.L.U32 R25, R22, 0x10, RZ ;  /* 0x0000001016190819 */ /* 0x008fe400000006ff */
[----:B------:R-:W-:-:S02]  /*0850*/  CS2R R22, SRZ ;  /* 0x0000000000167805 */ /* 0x000fc4000001ff00 */
[----:B-----5:R-:W-:Y:S01]  /*0860*/  @P3 IMAD.U32 R23, R21, 0x10000, RZ ;  /* 0x0001000015173824 */ /* 0x020fe200078e00ff */
[----:B------:R-:W-:Y:S02]  /*0870*/  @P2 SHF.L.U32 R22, R20, 0x10, RZ ;  /* 0x0000001014162819 */ /* 0x000fe400000006ff */
[----:B------:R-:W-:Y:S02]  /*0880*/  CS2R R20, SRZ ;  /* 0x0000000000147805 */ /* 0x000fe4000001ff00 */
[----:B------:R-:W-:Y:S01]  /*0890*/  @P2 IMAD.U32 R20, R19, 0x10000, RZ ;  /* 0x0001000013142824 */ /* 0x000fe200078e00ff */
[----:B------:R-:W-:-:S06]  /*08a0*/  HFMA2.MMA R19, -RZ, RZ, 0, 0 ;  /* 0x00000000ff137435 */ /* 0x000fcc00000001ff */
[----:B------:R-:W-:Y:S02]  /*08b0*/  @P2 IMAD.U32 R19, R18, 0x10000, RZ ;  /* 0x0001000012132824 */ /* 0x000fe400078e00ff */
[----:B------:R-:W-:Y:S01]  /*08c0*/  IMAD.MOV.U32 R18, RZ, RZ, RZ ;  /* 0x000000ffff127224 */ /* 0x000fe200078e00ff */
[----:B----4-:R-:W-:Y:S01]  /*08d0*/  @P3 SHF.L.U32 R18, R17, 0x10, RZ ;  /* 0x0000001011123819 */ /* 0x010fe200000006ff */
[----:B------:R-:W-:Y:S02]  /*08e0*/  IMAD.MOV.U32 R17, RZ, RZ, RZ ;  /* 0x000000ffff117224 */ /* 0x000fe400078e00ff */
[----:B------:R-:W-:Y:S01]  /*08f0*/  @P3 IMAD.U32 R17, R16, 0x10000, RZ ;  /* 0x0001000010113824 */ /* 0x000fe200078e00ff */
[----:B------:R-:W-:Y:S01]  /*0900*/  MOV R16, RZ ;  /* 0x000000ff00107202 */ /* 0x000fe20000000f00 */
[----:B------:R-:W-:Y:S01]  /*0910*/  @P0 IMAD.U32 R16, R0, 0x10000, RZ ;  /* 0x0001000000100824 */ /* 0x000fe200078e00ff */
[----:B------:R-:W-:-:S06]  /*0920*/  HFMA2.MMA R0, -RZ, RZ, 0, 0 ;  /* 0x00000000ff007435 */ /* 0x000fcc00000001ff */
[----:B------:R-:W-:Y:S01]  /*0930*/  @P0 IMAD.U32 R0, R32, 0x10000, RZ ;  /* 0x0001000020000824 */ /* 0x000fe200078e00ff */
[----:B------:R-:W-:Y:S01]  /*0940*/  MOV R32, RZ ;  /* 0x000000ff00207202 */ /* 0x000fe20000000f00 */
[----:B------:R-:W-:Y:S01]  /*0950*/  @P0 IMAD.U32 R32, R31, 0x10000, RZ ;  /* 0x000100001f200824 */ /* 0x000fe200078e00ff */
[----:B------:R-:W-:Y:S01]  /*0960*/  HFMA2.MMA R31, -RZ, RZ, 0, 0 ;  /* 0x00000000ff1f7435 */ /* 0x000fe200000001ff */
[----:B------:R-:W-:Y:S01]  /*0970*/  @P2 IMAD.U32 R21, R34, 0x10000, RZ ;  /* 0x0001000022152824 */ /* 0x000fe200078e00ff */
[----:B------:R-:W-:-:S04]  /*0980*/  CS2R R34, SRZ ;  /* 0x0000000000227805 */ /* 0x000fc8000001ff00 */
[----:B------:R-:W-:Y:S01]  /*0990*/  @P1 IMAD.U32 R31, R30, 0x10000, RZ ;  /* 0x000100001e1f1824 */ /* 0x000fe200078e00ff */
[----:B------:R-:W-:Y:S01]  /*09a0*/  MOV R30, RZ ;  /* 0x000000ff001e7202 */ /* 0x000fe20000000f00 */
[----:B------:R-:W-:Y:S01]  /*09b0*/  @P1 IMAD.U32 R30, R14, 0x10000, RZ ;  /* 0x000100000e1e1824 */ /* 0x000fe200078e00ff */
[----:B------:R-:W-:Y:S02]  /*09c0*/  @P3 IADD3 R14, P4, R27, UR8, RZ ;  /* 0x000000081b0e3c10 */ /* 0x000fe4000ff9e0ff */
[----:B------:R-:W-:Y:S02]  /*09d0*/  @P1 SHF.L.U32 R34, R15, 0x10, RZ ;  /* 0x000000100f221819 */ /* 0x000fe400000006ff */
[----:B------:R-:W-:-:S05]  /*09e0*/  @P3 IADD3.X R15, R28, UR9, RZ, P4, !PT ;  /* 0x000000091c0f3c10 */ /* 0x000fca000a7fe4ff */
[----:B------:R-:W2:Y:S01]  /*09f0*/  @P3 LDG.E.U16 R14, desc[UR22][R14.64] ;  /* 0x000000160e0e3981 */ /* 0x000ea2000c1e1500 */
[----:B------:R-:W-:Y:S01]  /*0a00*/  ISETP.NE.AND P4, PT, RZ, UR25, PT ;  /* 0x00000019ff007c0c */ /* 0x000fe2000bf85270 */
[----:B--2---:R-:W-:-:S12]  /*0a10*/  @P3 IMAD.U32 R35, R14, 0x10000, RZ ;  /* 0x000100000e233824 */ /* 0x004fd800078e00ff */
[----:B------:R-:W-:Y:S05]  /*0a20*/  @!P4 BRA `(.L_x_32) ;  /* 0x0000000000ccc947 */ /* 0x000fea0003800000 */
[C---:B------:R-:W-:Y:S01]  /*0a30*/  FMUL.FTZ R14, R25.reuse, UR19 ;  /* 0x00000013190e7c20 */ /* 0x040fe20008410000 */
[----:B------:R-:W-:Y:S01]  /*0a40*/  FMUL.FTZ R15, R25, UR18 ;  /* 0x00000012190f7c20 */ /* 0x000fe20008410000 */
[----:B------:R-:W-:Y:S02]  /*0a50*/  FMUL.FTZ R36, R23, UR18 ;  /* 0x0000001217247c20 */ /* 0x000fe40008410000 */
[----:B------:R-:W-:Y:S01]  /*0a60*/  FMUL.FTZ R25, R14, R25 ;  /* 0x000000190e197220 */ /* 0x000fe20000410000 */
[----:B------:R-:W-:Y:S01]  /*0a70*/  FFMA.FTZ R0, R0, UR31, R15 ;  /* 0x0000001f00007c23 */ /* 0x000fe2000801000f */
[----:B------:R-:W-:Y:S01]  /*0a80*/  FFMA.FTZ R17, R17, UR31, R36 ;  /* 0x0000001f11117c23 */ /* 0x000fe20008010024 */
[----:B------:R-:W0:Y:S01]  /*0a90*/  MUFU.RCP R15, UR26 ;  /* 0x0000001a000f7d08 */ /* 0x000e220008001000 */
[----:B------:R-:W-:Y:S01]  /*0aa0*/  FFMA.FTZ R32, R32, UR32, R25 ;  /* 0x0000002020207c23 */ /* 0x000fe20008010019 */
[----:B------:R-:W-:Y:S01]  /*0ab0*/  FMUL.FTZ R25, R24, UR19 ;  /* 0x0000001318197c20 */ /* 0x000fe20008410000 */
[----:B------:R-:W-:-:S03]  /*0ac0*/  FMUL.FTZ R36, R23, UR19 ;  /* 0x0000001317247c20 */ /* 0x000fc60008410000 */
[----:B------:R-:W-:Y:S01]  /*0ad0*/  FMUL.FTZ R37, R25, R24 ;  /* 0x0000001819257220 */ /* 0x000fe20000410000 */
[----:B------:R-:W-:Y:S01]  /*0ae0*/  FMUL.FTZ R25, R24, UR18 ;  /* 0x0000001218197c20 */ /* 0x000fe20008410000 */
[----:B------:R-:W-:Y:S02]  /*0af0*/  FMUL.FTZ R36, R36, R23 ;  /* 0x0000001724247220 */ /* 0x000fe40000410000 */
[----:B------:R-:W-:Y:S01]  /*0b00*/  FFMA.FTZ R34, R34, UR32, R37 ;  /* 0x0000002022227c23 */ /* 0x000fe20008010025 */
[----:B------:R-:W-:Y:S01]  /*0b10*/  FMUL.FTZ R37, R22, UR18 ;  /* 0x0000001216257c20 */ /* 0x000fe20008410000 */
[----:B------:R-:W-:-:S03]  /*0b20*/  FFMA.FTZ R30, R30, UR31, R25 ;  /* 0x0000001f1e1e7c23 */ /* 0x000fc60008010019 */
[----:B------:R-:W-:Y:S01]  /*0b30*/  FFMA.FTZ R20, R20, UR31, R37 ;  /* 0x0000001f14147c23 */ /* 0x000fe20008010025 */
[----:B------:R-:W-:Y:S01]  /*0b40*/  FMUL.FTZ R37, R22, UR19 ;  /* 0x0000001316257c20 */ /* 0x000fe20008410000 */
[----:B0-----:R-:W-:-:S03]  /*0b50*/  FMUL.FTZ R25, R32, R15 ;  /* 0x0000000f20197220 */ /* 0x001fc60000410000 */
[----:B------:R-:W-:Y:S01]  /*0b60*/  FMUL.FTZ R14, R37, R22 ;  /* 0x00000016250e7220 */ /* 0x000fe20000410000 */
[----:B------:R-:W-:Y:S01]  /*0b70*/  FMUL.FTZ R22, R34, R15 ;  /* 0x0000000f22167220 */ /* 0x000fe20000410000 */
[----:B------:R-:W0:Y:S02]  /*0b80*/  MUFU.SQRT R24, R25 ;  /* 0x0000001900187308 */ /* 0x000e240000002000 */
[----:B------:R-:W-:-:S06]  /*0b90*/  FFMA.FTZ R14, R19, UR32, R14 ;  /* 0x00000020130e7c23 */ /* 0x000fcc000801000e */
[----:B------:R-:W1:Y:S01]  /*0ba0*/  MUFU.SQRT R22, R22 ;  /* 0x0000001600167308 */ /* 0x000e620000002000 */
[----:B0-----:R-:W-:-:S07]  /*0bb0*/  FADD.FTZ R24, R24, UR27 ;  /* 0x0000001b18187e21 */ /* 0x001fce0008010000 */
[----:B------:R-:W0:Y:S01]  /*0bc0*/  MUFU.RCP R19, UR33 ;  /* 0x0000002100137d08 */ /* 0x000e220008001000 */
[----:B-1----:R-:W-:-:S07]  /*0bd0*/  FADD.FTZ R25, R22, UR27 ;  /* 0x0000001b16197e21 */ /* 0x002fce0008010000 */
[----:B------:R-:W1:Y:S01]  /*0be0*/  MUFU.RCP R24, R24 ;  /* 0x0000001800187308 */ /* 0x000e620000001000 */
[----:B------:R-:W-:Y:S01]  /*0bf0*/  FFMA.FTZ R22, R35, UR32, R36 ;  /* 0x0000002023167c23 */ /* 0x000fe20008010024 */
[----:B------:R-:W-:Y:S01]  /*0c00*/  FMUL.FTZ R35, R14, R15 ;  /* 0x0000000f0e237220 */ /* 0x000fe20000410000 */
[----:B0-----:R-:W-:-:S05]  /*0c10*/  FMUL.FTZ R23, R0, R19 ;  /* 0x0000001300177220 */ /* 0x001fca0000410000 */
[----:B------:R-:W0:Y:S01]  /*0c20*/  MUFU.RCP R25, R25 ;  /* 0x0000001900197308 */ /* 0x000e220000001000 */
[----:B------:R-:W-:Y:S01]  /*0c30*/  FMUL.FTZ R36, R30, R19 ;  /* 0x000000131e247220 */ /* 0x000fe20000410000 */
[----:B-1----:R-:W-:-:S06]  /*0c40*/  FMUL.FTZ R23, R23, R24 ;  /* 0x0000001817177220 */ /* 0x002fcc0000410000 */
[----:B------:R-:W1:Y:S01]  /*0c50*/  MUFU.SQRT R35, R35 ;  /* 0x0000002300237308 */ /* 0x000e620000002000 */
[----:B0-----:R-:W-:Y:S01]  /*0c60*/  FMUL.FTZ R24, R36, R25 ;  /* 0x0000001924187220 */ /* 0x001fe20000410000 */
[----:B------:R-:W-:Y:S01]  /*0c70*/  FMUL.FTZ R25, R22, R15 ;  /* 0x0000000f16197220 */ /* 0x000fe20000410000 */
[-C--:B------:R-:W-:Y:S01]  /*0c80*/  FMUL.FTZ R36, R20, R19.reuse ;  /* 0x0000001314247220 */ /* 0x080fe20000410000 */
[----:B------:R-:W-:Y:S01]  /*0c90*/  FMUL.FTZ R19, R17, R19 ;  /* 0x0000001311137220 */ /* 0x000fe20000410000 */
[----:B------:R-:W-:-:S03]  /*0ca0*/  FFMA.FTZ R24, R31, UR28, R24 ;  /* 0x0000001c1f187c23 */ /* 0x000fc60008010018 */
[----:B------:R-:W0:Y:S01]  /*0cb0*/  MUFU.SQRT R25, R25 ;  /* 0x0000001900197308 */ /* 0x000e220000002000 */
[----:B-1----:R-:W-:-:S07]  /*0cc0*/  FADD.FTZ R37, R35, UR27 ;  /* 0x0000001b23257e21 */ /* 0x002fce0008010000 */
[----:B------:R-:W1:Y:S01]  /*0cd0*/  MUFU.RCP R37, R37 ;  /* 0x0000002500257308 */ /* 0x000e620000001000 */
[----:B0-----:R-:W-:-:S07]  /*0ce0*/  FADD.FTZ R25, R25, UR27 ;  /* 0x0000001b19197e21 */ /* 0x001fce0008010000 */
[----:B------:R-:W0:Y:S01]  /*0cf0*/  MUFU.RCP R15, R25 ;  /* 0x00000019000f7308 */ /* 0x000e220000001000 */
[----:B-1----:R-:W-:-:S04]  /*0d00*/  FMUL.FTZ R36, R36, R37 ;  /* 0x0000002524247220 */ /* 0x002fc80000410000 */
[----:B------:R-:W-:Y:S01]  /*0d10*/  FFMA.FTZ R36, R21, UR28, R36 ;  /* 0x0000001c15247c23 */ /* 0x000fe20008010024 */
[----:B0-----:R-:W-:Y:S01]  /*0d20*/  FMUL.FTZ R15, R19, R15 ;  /* 0x0000000f130f7220 */ /* 0x001fe20000410000 */
[----:B------:R-:W-:-:S03]  /*0d30*/  FFMA.FTZ R19, R16, UR28, R23 ;  /* 0x0000001c10137c23 */ /* 0x000fc60008010017 */
[----:B------:R-:W-:Y:S01]  /*0d40*/  FFMA.FTZ R15, R18, UR28, R15 ;  /* 0x0000001c120f7c23 */ /* 0x000fe2000801000f */
[----:B------:R-:W-:Y:S06]  /*0d50*/  BRA `(.L_x_33) ;  /* 0x0000000000c87947 */ /* 0x000fec0003800000 */
.L_x_32:
[----:B------:R-:W-:Y:S01]  /*0d60*/  FFMA.FTZ R25, R16, UR28, R25 ;  /* 0x0000001c10197c23 */ /* 0x000fe20008010019 */
[----:B------:R-:W-:Y:S01]  /*0d70*/  FFMA.FTZ R24, R31, UR28, R24 ;  /* 0x0000001c1f187c23 */ /* 0x000fe20008010018 */
[----:B------:R-:W-:Y:S01]  /*0d80*/  FFMA.FTZ R22, R21, UR28, R22 ;  /* 0x0000001c15167c23 */ /* 0x000fe20008010016 */
[----:B------:R-:W-:Y:S01]  /*0d90*/  FFMA.FTZ R23, R18, UR28, R23 ;  /* 0x0000001c12177c23 */ /* 0x000fe20008010017 */
[C---:B------:R-:W-:Y:S01]  /*0da0*/  FMUL.FTZ R15, R25.reuse, UR18 ;  /* 0x00000012190f7c20 */ /* 0x040fe20008410000 */
[----:B------:R-:W-:Y:S02]  /*0db0*/  FMUL.FTZ R14, R25, UR19 ;  /* 0x00000013190e7c20 */ /* 0x000fe40008410000 */
[----:B------:R-:W-:Y:S01]  /*0dc0*/  FMUL.FTZ R36, R23, UR18 ;  /* 0x0000001217247c20 */ /* 0x000fe20008410000 */
[----:B------:R-:W-:Y:S01]  /*0dd0*/  FFMA.FTZ R0, R0, UR31, R15 ;  /* 0x0000001f00007c23 */ /* 0x000fe2000801000f */
[----:B------:R-:W-:Y:S01]  /*0de0*/  FMUL.FTZ R25, R25, R14 ;  /* 0x0000000e19197220 */ /* 0x000fe20000410000 */
[----:B------:R-:W0:Y:S01]  /*0df0*/  MUFU.RCP R15, UR26 ;  /* 0x0000001a000f7d08 */ /* 0x000e220008001000 */
[----:B------:R-:W-:-:S02]  /*0e00*/  FFMA.FTZ R17, R17, UR31, R36 ;  /* 0x0000001f11117c23 */ /* 0x000fc40008010024 */
[----:B------:R-:W-:Y:S01]  /*0e10*/  FFMA.FTZ R32, R32, UR32, R25 ;  /* 0x0000002020207c23 */ /* 0x000fe20008010019 */
[----:B------:R-:W-:-:S04]  /*0e20*/  FMUL.FTZ R25, R24, UR18 ;  /* 0x0000001218197c20 */ /* 0x000fc80008410000 */
[----:B------:R-:W-:Y:S01]  /*0e30*/  FFMA.FTZ R30, R30, UR31, R25 ;  /* 0x0000001f1e1e7c23 */ /* 0x000fe20008010019 */
[----:B------:R-:W-:-:S04]  /*0e40*/  FMUL.FTZ R25, R24, UR19 ;  /* 0x0000001318197c20 */ /* 0x000fc80008410000 */
[----:B------:R-:W-:Y:S01]  /*0e50*/  FMUL.FTZ R25, R24, R25 ;  /* 0x0000001918197220 */ /* 0x000fe20000410000 */
[----:B0-----:R-:W-:-:S03]  /*0e60*/  FMUL.FTZ R24, R32, R15 ;  /* 0x0000000f20187220 */ /* 0x001fc60000410000 */
[----:B------:R-:W-:Y:S01]  /*0e70*/  FFMA.FTZ R34, R34, UR32, R25 ;  /* 0x0000002022227c23 */ /* 0x000fe20008010019 */
[C---:B------:R-:W-:Y:S02]  /*0e80*/  FMUL.FTZ R25, R22.reuse, UR19 ;  /* 0x0000001316197c20 */ /* 0x040fe40008410000 */
[----:B------:R-:W0:Y:S02]  /*0e90*/  MUFU.SQRT R24, R24 ;  /* 0x0000001800187308 */ /* 0x000e240000002000 */
[C---:B------:R-:W-:Y:S01]  /*0ea0*/  FMUL.FTZ R14, R22.reuse, R25 ;  /* 0x00000019160e7220 */ /* 0x040fe20000410000 */
[----:B------:R-:W-:Y:S01]  /*0eb0*/  FMUL.FTZ R25, R22, UR18 ;  /* 0x0000001216197c20 */ /* 0x000fe20008410000 */
[----:B------:R-:W-:Y:S02]  /*0ec0*/  FMUL.FTZ R22, R34, R15 ;  /* 0x0000000f22167220 */ /* 0x000fe40000410000 */
[----:B------:R-:W-:Y:S01]  /*0ed0*/  FFMA.FTZ R14, R19, UR32, R14 ;  /* 0x00000020130e7c23 */ /* 0x000fe2000801000e */
[----:B------:R-:W-:-:S03]  /*0ee0*/  FFMA.FTZ R20, R20, UR31, R25 ;  /* 0x0000001f14147c23 */ /* 0x000fc60008010019 */
[----:B------:R-:W1:Y:S01]  /*0ef0*/  MUFU.SQRT R22, R22 ;  /* 0x0000001600167308 */ /* 0x000e620000002000 */
[----:B0-----:R-:W-:Y:S01]  /*0f00*/  FADD.FTZ R25, R24, UR27 ;  /* 0x0000001b18197e21 */ /* 0x001fe20008010000 */
[----:B------:R-:W-:-:S06]  /*0f10*/  FMUL.FTZ R24, R23, UR19 ;  /* 0x0000001317187c20 */ /* 0x000fcc0008410000 */
[----:B------:R0:W-:Y:S01]  /*0f20*/  MUFU.RCP R19, R25 ;  /* 0x0000001900137308 */ /* 0x0001e20000001000 */
[----:B------:R-:W-:Y:S01]  /*0f30*/  FMUL.FTZ R36, R23, R24 ;  /* 0x0000001817247220 */ /* 0x000fe20000410000 */
[----:B-1----:R-:W-:-:S03]  /*0f40*/  FADD.FTZ R37, R22, UR27 ;  /* 0x0000001b16257e21 */ /* 0x002fc60008010000 */
[----:B------:R-:W-:-:S03]  /*0f50*/  FFMA.FTZ R22, R35, UR32, R36 ;  /* 0x0000002023167c23 */ /* 0x000fc60008010024 */
[----:B------:R-:W1:Y:S01]  /*0f60*/  MUFU.RCP R23, UR33 ;  /* 0x0000002100177d08 */ /* 0x000e620008001000 */
[----:B0-----:R-:W-:-:S07]  /*0f70*/  FMUL.FTZ R25, R14, R15 ;  /* 0x0000000f0e197220 */ /* 0x001fce0000410000 */
[----:B------:R0:W2:Y:S01]  /*0f80*/  MUFU.RCP R24, R37 ;  /* 0x0000002500187308 */ /* 0x0000a20000001000 */
[----:B-1----:R-:W-:-:S07]  /*0f90*/  FMUL.FTZ R35, R30, R23 ;  /* 0x000000171e237220 */ /* 0x002fce0000410000 */
[----:B------:R-:W1:Y:S01]  /*0fa0*/  MUFU.SQRT R25, R25 ;  /* 0x0000001900197308 */ /* 0x000e620000002000 */
[----:B0-----:R-:W-:Y:S01]  /*0fb0*/  FMUL.FTZ R37, R22, R15 ;  /* 0x0000000f16257220 */ /* 0x001fe20000410000 */
[-C--:B------:R-:W-:Y:S01]  /*0fc0*/  FMUL.FTZ R36, R0, R23.reuse ;  /* 0x0000001700247220 */ /* 0x080fe20000410000 */
[----:B------:R-:W-:-:S03]  /*0fd0*/  FMUL.FTZ R15, R17, R23 ;  /* 0x00000017110f7220 */ /* 0x000fc60000410000 */
[----:B------:R-:W-:Y:S01]  /*0fe0*/  FMUL.FTZ R19, R36, R19 ;  /* 0x0000001324137220 */ /* 0x000fe20000410000 */
[----:B--2---:R-:W-:Y:S01]  /*0ff0*/  FMUL.FTZ R24, R35, R24 ;  /* 0x0000001823187220 */ /* 0x004fe20000410000 */
[----:B------:R-:W0:Y:S01]  /*1000*/  MUFU.SQRT R37, R37 ;  /* 0x0000002500257308 */ /* 0x000e220000002000 */
[----:B------:R-:W-:Y:S01]  /*1010*/  FMUL.FTZ R36, R20, R23 ;  /* 0x0000001714247220 */ /* 0x000fe20000410000 */
[----:B-1----:R-:W-:-:S06]  /*1020*/  FADD.FTZ R35, R25, UR27 ;  /* 0x0000001b19237e21 */ /* 0x002fcc0008010000 */
[----:B------:R-:W1:Y:S01]  /*1030*/  MUFU.RCP R35, R35 ;  /* 0x0000002300237308 */ /* 0x000e620000001000 */
[----:B0-----:R-:W-:-:S07]  /*1040*/  FADD.FTZ R37, R37, UR27 ;  /* 0x0000001b25257e21 */ /* 0x001fce0008010000 */
[----:B------:R-:W0:Y:S01]  /*1050*/  MUFU.RCP R37, R37 ;  /* 0x0000002500257308 */ /* 0x000e220000001000 */
[----:B-1----:R-:W-:Y:S01]  /*1060*/  FMUL.FTZ R36, R36, R35 ;  /* 0x0000002324247220 */ /* 0x002fe20000410000 */
[----:B0-----:R-:W-:-:S07]  /*1070*/  FMUL.FTZ R15, R15, R37 ;  /* 0x000000250f0f7220 */ /* 0x001fce0000410000 */
.L_x_33:
[----:B------:R-:W-:Y:S01]  /*1080*/  FFMA.FTZ R16, -R19, UR29, R16 ;  /* 0x0000001d13107c23 */ /* 0x000fe20008010110 */
[----:B------:R-:W-:Y:S01]  /*1090*/  FFMA.FTZ R24, -R24, UR29, R31 ;  /* 0x0000001d18187c23 */ /* 0x000fe2000801011f */
[----:B------:R-:W-:Y:S01]  /*10a0*/  @P0 F2FP.BF16.F32.PACK_AB R0, RZ, R0 ;  /* 0x00000000ff00023e */ /* 0x000fe200000010ff */
[----:B------:R-:W-:Y:S01]  /*10b0*/  BSSY B0, `(.L_x_34) ;  /* 0x000001a000007945 */ /* 0x000fe20003800000 */
[----:B------:R-:W-:Y:S01]  /*10c0*/  @P0 F2FP.BF16.F32.PACK_AB R32, RZ, R32 ;  /* 0x00000020ff20023e */ /* 0x000fe200000010ff */
[----:B------:R-:W-:Y:S01]  /*10d0*/  FFMA.FTZ R21, -R36, UR29, R21 ;  /* 0x0000001d24157c23 */ /* 0x000fe20008010115 */
[----:B------:R-:W-:Y:S02]  /*10e0*/  @P0 F2FP.BF16.F32.PACK_AB R16, RZ, R16 ;  /* 0x00000010ff10023e */ /* 0x000fe400000010ff */
[----:B------:R-:W-:Y:S02]  /*10f0*/  @P1 F2FP.BF16.F32.PACK_AB R30, RZ, R30 ;  /* 0x0000001eff1e123e */ /* 0x000fe400000010ff */
[----:B------:R-:W-:Y:S01]  /*1100*/  @P1 F2FP.BF16.F32.PACK_AB R34, RZ, R34 ;  /* 0x00000022ff22123e */ /* 0x000fe200000010ff */
        /* <DEDUP_REMOVED lines=8> */
[C---:B------:R-:W-:Y:S02]  /*1190*/  IADD3 R2, P2, R29.reuse, UR14, RZ ;  /* 0x0000000e1d027c10 */ /* 0x040fe4000ff5e0ff */
[----:B------:R-:W-:Y:S02]  /*11a0*/  F2FP.BF16.F32.PACK_AB R20, R20, R21 ;  /* 0x000000151414723e */ /* 0x000fe400000010ff */
[C---:B-1----:R-:W-:Y:S02]  /*11b0*/  IADD3 R4, P1, R29.reuse, UR16, RZ ;  /* 0x000000101d047c10 */ /* 0x042fe4000ff3e0ff */
        /* <DEDUP_REMOVED lines=9> */
.L_x_35:
[----:B------:R-:W-:Y:S05]  /*1250*/  BSYNC B0 ;  /* 0x0000000000007941 */ /* 0x000fea0003800000 */
.L_x_34:
[----:B------:R-:W-:Y:S01]  /*1260*/  BSSY B0, `(.L_x_36) ;  /* 0x000000f000007945 */ /* 0x000fe20003800000 */
[----:B------:R-:W-:-:S03]  /*1270*/  FFMA.FTZ R18, -R15, UR29, R18 ;  /* 0x0000001d0f127c23 */ /* 0x000fc60008010112 */
[----:B------:R-:W-:Y:S05]  /*1280*/  @!P3 BRA `(.L_x_37) ;  /* 0x000000000030b947 */ /* 0x000fea0003800000 */
[----:B0-----:R-:W-:Y:S02]  /*1290*/  IADD3 R2, P2, R27, UR14, RZ ;  /* 0x0000000e1b027c10 */ /* 0x001fe4000ff5e0ff */
        /* <DEDUP_REMOVED lines=11> */
.L_x_37:
[----:B------:R-:W-:Y:S05]  /*1350*/  BSYNC B0 ;  /* 0x0000000000007941 */ /* 0x000fea0003800000 */
.L_x_36:
[----:B------:R-:W-:-:S04]  /*1360*/  ULEA UR4, UP0, UR20, UR4, 0x2 ;  /* 0x0000000414047291 */ /* 0x000fc8000f80103f */
[----:B------:R-:W-:Y:S02]  /*1370*/  UIADD3.X UR5, URZ, UR5, URZ, UP0, !UPT ;  /* 0x000000053f057290 */ /* 0x000fe400087fe43f */
[----:B------:R-:W-:Y:S02]  /*1380*/  UISETP.LT.U32.AND UP1, UPT, UR4, UR24, UPT ;  /* 0x000000180400728c */ /* 0x000fe4000bf21070 */
[----:B------:R-:W-:Y:S02]  /*1390*/  UISETP.GE.U32.AND UP0, UPT, UR4, UR30, UPT ;  /* 0x0000001e0400728c */ /* 0x000fe4000bf06070 */
[----:B01----:R-:W-:Y:S02]  /*13a0*/  MOV R0, UR5 ;  /* 0x0000000500007c02 */ /* 0x003fe40008000f00 */
[----:B------:R-:W-:Y:S01]  /*13b0*/  UISETP.GE.AND.EX UP0, UPT, UR5, UR21, UPT, UP0 ;  /* 0x000000150500728c */ /* 0x000fe2000bf06300 */
[----:B------:R-:W-:-:S04]  /*13c0*/  PLOP3.LUT P0, PT, PT, PT, UP1, 0x80, 0x0 ;  /* 0x000000000000781c */ /* 0x000fc80003f0f018 */
[----:B------:R-:W-:Y:S02]  /*13d0*/  ISETP.LT.AND.EX P0, PT, R0, UR10, PT, P0 ;  /* 0x0000000a00007c0c */ /* 0x000fe4000bf01300 */
[----:B------:R-:W-:-:S13]  /*13e0*/  PLOP3.LUT P1, PT, PT, PT, UP0, 0x80, 0x0 ;  /* 0x000000000000781c */ /* 0x000fda0003f2f008 */
[----:B------:R-:W-:Y:S05]  /*13f0*/  @!P1 BRA P0, `(.L_x_38) ;  /* 0xffffffec00b49947 */ /* 0x000fea000003ffff */
[----:B------:R-:W-:Y:S05]  /*1400*/  EXIT ;  /* 0x000000000000794d */ /* 0x000fea0003800000 */
.L_x_39:
        /* <DEDUP_REMOVED lines=15> */
.L_x_76:


//--------------------- .text._Z25multi_tensor_apply_kernelI18TensorListMetadataILi4EE11AdamFunctorIN3c104HalfElEJffffff10adamMode_tfEEvlPViT_T0_DpT1_ --------------------------
	.section	.text._Z25multi_tensor_apply_kernelI18TensorListMetadataILi4EE11AdamFunctorIN3c104HalfElEJffffff10adamMode_tfEEvlPViT_T0_DpT1_,"ax",@progbits
	.align	128
        .global         _Z25multi_tensor_apply_kernelI18TensorListMetadataILi4EE11AdamFunctorIN3c104HalfElEJffffff10adamMode_tfEEvlPViT_T0_DpT1_
        .type           _Z25multi_tensor_apply_kernelI18TensorListMetadataILi4EE11AdamFunctorIN3c104HalfElEJffffff10adamMode_tfEEvlPViT_T0_DpT1_,@function
        .size           _Z25multi_tensor_apply_kernelI18TensorListMetadataILi4EE11AdamFunctorIN3c104HalfElEJffffff10adamMode_tfEEvlPViT_T0_DpT1_,(.L_x_77 - _Z25multi_tensor_apply_kernelI18TensorListMetadataILi4EE11AdamFunctorIN3c104HalfElEJffffff10adamMode_tfEEvlPViT_T0_DpT1_)
        .other          _Z25multi_tensor_apply_kernelI18TensorListMetadataILi4EE11AdamFunctorIN3c104HalfElEJffffff10adamMode_tfEEvlPViT_T0_DpT1_,@"STO_CUDA_ENTRY STV_DEFAULT"
_Z25multi_tensor_apply_kernelI18TensorListMetadataILi4EE11AdamFunctorIN3c104HalfElEJffffff10adamMode_tfEEvlPViT_T0_DpT1_:
.text._Z25multi_tensor_apply_kernelI18TensorListMetadataILi4EE11AdamFunctorIN3c104HalfElEJffffff10adamMode_tfEEvlPViT_T0_DpT1_:
        /* <DEDUP_REMOVED lines=45> */
.L_x_46:
        /* <DEDUP_REMOVED lines=10> */
[----:B------:R-:W-:Y:S02]  /*0370*/  IADD3 R29, R11, UR20, RZ ;  /* 0x000000140b1d7c10 */ /* 0x000fe4000fffe0ff */
[----:B------:R-:W-:Y:S02]  /*0380*/  ISETP.GT.AND.EX P0, PT, R3, R0, PT, P0 ;  /* 0x000000000300720c */ /* 0x000fe40003f04300 */
[----:B------:R-:W-:Y:S02]  /*0390*/  ISETP.GT.AND.EX P2, PT, R5, R2, PT, P2 ;  /* 0x000000020500720c */ /* 0x000fe40003f44320 */
[----:B------:R-:W-:Y:S02]  /*03a0*/  ISETP.LT.U32.AND P1, PT, R29, UR24, PT ;  /* 0x000000181d007c0c */ /* 0x000fe4000bf21070 */
[----:B------:R-:W-:-:S02]  /*03b0*/  SHF.R.S32.HI R8, RZ, 0x1f, R29 ;  /* 0x0000001fff087819 */ /* 0x000fc4000001141d */
[----:B------:R-:W-:Y:S02]  /*03c0*/  IADD3 R5, R29, UR20, RZ ;  /* 0x000000141d057c10 */ /* 0x000fe4000fffe0ff */
[C---:B------:R-:W-:Y:S02]  /*03d0*/  ISETP.LT.AND P0, PT, R6.reuse, UR30, P0 ;  /* 0x0000001e06007c0c */ /* 0x040fe40008701270 */
[----:B------:R-:W-:Y:S02]  /*03e0*/  IADD3 R6, P4, R6, UR6, RZ ;  /* 0x0000000606067c10 */ /* 0x000fe4000ff9e0ff */
[----:B------:R-:W-:Y:S02]  /*03f0*/  ISETP.GT.AND.EX P1, PT, R7, R8, PT, P1 ;  /* 0x000000080700720c */ /* 0x000fe40003f24310 */
[----:B------:R-:W-:Y:S02]  /*0400*/  ISETP.LT.U32.AND P3, PT, R5, UR24, PT ;  /* 0x0000001805007c0c */ /* 0x000fe4000bf61070 */
[----:B------:R-:W-:-:S02]  /*0410*/  SHF.R.S32.HI R3, RZ, 0x1f, R5 ;  /* 0x0000001fff037819 */ /* 0x000fc40000011405 */
[----:B------:R-:W-:Y:S02]  /*0420*/  IADD3.X R7, R0, UR11, RZ, P4, !PT ;  /* 0x0000000b00077c10 */ /* 0x000fe4000a7fe4ff */
[C---:B------:R-:W-:Y:S02]  /*0430*/  ISETP.LT.AND P2, PT, R11.reuse, UR30, P2 ;  /* 0x0000001e0b007c0c */ /* 0x040fe40009741270 */
[----:B------:R-:W-:Y:S02]  /*0440*/  IADD3 R11, P4, R11, UR6, RZ ;  /* 0x000000060b0b7c10 */ /* 0x000fe4000ff9e0ff */
[----:B------:R-:W-:Y:S02]  /*0450*/  ISETP.GT.AND.EX P3, PT, R4, R3, PT, P3 ;  /* 0x000000030400720c */ /* 0x000fe40003f64330 */
[C---:B------:R-:W-:Y:S01]  /*0460*/  SHF.L.U64.HI R7, R6.reuse, 0x1, R7 ;  /* 0x0000000106077819 */ /* 0x040fe20000010207 */
[----:B------:R-:W-:Y:S01]  /*0470*/  IMAD.SHL.U32 R6, R6, 0x2, RZ ;  /* 0x0000000206067824 */ /* 0x000fe200078e00ff */
[----:B------:R-:W-:-:S02]  /*0480*/  IADD3.X R14, R2, UR11, RZ, P4, !PT ;  /* 0x0000000b020e7c10 */ /* 0x000fc4000a7fe4ff */
[C---:B------:R-:W-:Y:S02]  /*0490*/  IADD3 R27, P4, R5.reuse, UR6, RZ ;  /* 0x00000006051b7c10 */ /* 0x040fe4000ff9e0ff */
[----:B------:R-:W-:Y:S02]  /*04a0*/  ISETP.LT.AND P3, PT, R5, UR30, P3 ;  /* 0x0000001e05007c0c */ /* 0x000fe40009f61270 */
[C---:B------:R-:W-:Y:S01]  /*04b0*/  SHF.L.U64.HI R14, R11.reuse, 0x1, R14 ;  /* 0x000000010b0e7819 */ /* 0x040fe2000001020e */
[----:B------:R-:W-:Y:S01]  /*04c0*/  IMAD.SHL.U32 R11, R11, 0x2, RZ ;  /* 0x000000020b0b7824 */ /* 0x000fe200078e00ff */
[----:B------:R-:W-:Y:S02]  /*04d0*/  @P0 IADD3 R2, P5, R6, UR12, RZ ;  /* 0x0000000c06020c10 */ /* 0x000fe4000ffbe0ff */
[----:B------:R-:W-:Y:S02]  /*04e0*/  IADD3.X R26, R3, UR11, RZ, P4, !PT ;  /* 0x0000000b031a7c10 */ /* 0x000fe4000a7fe4ff */
[----:B------:R-:W-:-:S02]  /*04f0*/  ISETP.LT.AND P1, PT, R29, UR30, P1 ;  /* 0x0000001e1d007c0c */ /* 0x000fc40008f21270 */
[----:B------:R-:W-:Y:S02]  /*0500*/  @P0 IADD3.X R3, R7, UR13, RZ, P5, !PT ;  /* 0x0000000d07030c10 */ /* 0x000fe4000affe4ff */
[----:B------:R-:W-:Y:S02]  /*0510*/  SHF.L.U64.HI R26, R27, 0x1, R26 ;  /* 0x000000011b1a7819 */ /* 0x000fe4000001021a */
[----:B------:R-:W-:Y:S01]  /*0520*/  @P2 IADD3 R4, P5, R11, UR12, RZ ;  /* 0x0000000c0b042c10 */ /* 0x000fe2000ffbe0ff */
[----:B------:R1:W2:Y:S01]  /*0530*/  @P0 LDG.E.U16 R23, desc[UR22][R2.64] ;  /* 0x0000001602170981 */ /* 0x0002a2000c1e1500 */
[----:B------:R-:W-:Y:S02]  /*0540*/  IADD3 R29, P4, R29, UR6, RZ ;  /* 0x000000061d1d7c10 */ /* 0x000fe4000ff9e0ff */
[----:B------:R-:W-:Y:S02]  /*0550*/  SHF.L.U32 R27, R27, 0x1, RZ ;  /* 0x000000011b1b7819 */ /* 0x000fe400000006ff */
[----:B------:R-:W-:Y:S01]  /*0560*/  @P2 IADD3.X R5, R14, UR13, RZ, P5, !PT ;  /* 0x0000000d0e052c10 */ /* 0x000fe2000affe4ff */
[----:B------:R-:W-:Y:S01]  /*0570*/  IMAD.SHL.U32 R28, R29, 0x2, RZ ;  /* 0x000000021d1c7824 */ /* 0x000fe200078e00ff */
[----:B------:R-:W-:-:S02]  /*0580*/  @P3 IADD3 R12, P5, R27, UR12, RZ ;  /* 0x0000000c1b0c3c10 */ /* 0x000fc4000ffbe0ff */
[----:B------:R-:W-:Y:S01]  /*0590*/  IADD3.X R8, R8, UR11, RZ, P4, !PT ;  /* 0x0000000b08087c10 */ /* 0x000fe2000a7fe4ff */
[----:B------:R-:W3:Y:S01]  /*05a0*/  @P2 LDG.E.U16 R22, desc[UR22][R4.64] ;  /* 0x0000001604162981 */ /* 0x000ee2000c1e1500 */
[----:B------:R-:W-:Y:S02]  /*05b0*/  @P3 IADD3.X R13, R26, UR13, RZ, P5, !PT ;  /* 0x0000000d1a0d3c10 */ /* 0x000fe4000affe4ff */
[----:B------:R-:W-:Y:S02]  /*05c0*/  SHF.L.U64.HI R29, R29, 0x1, R8 ;  /* 0x000000011d1d7819 */ /* 0x000fe40000010208 */
[C---:B------:R-:W-:Y:S01]  /*05d0*/  @P1 IADD3 R8, P5, R28.reuse, UR12, RZ ;  /* 0x0000000c1c081c10 */ /* 0x040fe2000ffbe0ff */
[----:B------:R4:W5:Y:S01]  /*05e0*/  @P3 LDG.E.U16 R21, desc[UR22][R12.64] ;  /* 0x000000160c153981 */ /* 0x000962000c1e1500 */
[----:B-1----:R-:W-:Y:S02]  /*05f0*/  @P1 IADD3 R2, P4, R28, UR14, RZ ;  /* 0x0000000e1c021c10 */ /* 0x002fe4000ff9e0ff */
[----:B------:R-:W-:-:S02]  /*0600*/  @P1 IADD3.X R9, R29, UR13, RZ, P5, !PT ;  /* 0x0000000d1d091c10 */ /* 0x000fc4000affe4ff */
[C---:B------:R-:W-:Y:S02]  /*0610*/  @P1 IADD3 R30, P5, R28.reuse, UR16, RZ ;  /* 0x000000101c1e1c10 */ /* 0x040fe4000ffbe0ff */
[C---:B------:R-:W-:Y:S01]  /*0620*/  @P1 IADD3.X R3, R29.reuse, UR15, RZ, P4, !PT ;  /* 0x0000000f1d031c10 */ /* 0x040fe2000a7fe4ff */
[----:B------:R-:W5:Y:S01]  /*0630*/  @P1 LDG.E.U16 R20, desc[UR22][R8.64] ;  /* 0x0000001608141981 */ /* 0x000f62000c1e1500 */
[----:B------:R-:W-:Y:S02]  /*0640*/  @P1 IADD3 R36, P4, R28, UR8, RZ ;  /* 0x000000081c241c10 */ /* 0x000fe4000ff9e0ff */
[----:B------:R-:W-:Y:S01]  /*0650*/  @P1 IADD3.X R31, R29, UR17, RZ, P5, !PT ;  /* 0x000000111d1f1c10 */ /* 0x000fe2000affe4ff */
[----:B------:R1:W5:Y:S01]  /*0660*/  @P1 LDG.E.U16 R33, desc[UR22][R2.64] ;  /* 0x0000001602211981 */ /* 0x000362000c1e1500 */
[----:B------:R-:W-:Y:S02]  /*0670*/  @P3 IADD3 R24, P5, R27, UR14, RZ ;  /* 0x0000000e1b183c10 */ /* 0x000fe4000ffbe0ff */
[----:B------:R-:W-:Y:S01]  /*0680*/  @P1 IADD3.X R37, R29, UR9, RZ, P4, !PT ;  /* 0x000000091d251c10 */ /* 0x000fe2000a7fe4ff */
[----:B------:R0:W5:Y:S01]  /*0690*/  @P1 LDG.E.U16 R19, desc[UR22][R30.64] ;  /* 0x000000161e131981 */ /* 0x000162000c1e1500 */
[----:B----4-:R-:W-:-:S02]  /*06a0*/  @P3 IADD3 R12, P4, R27, UR16, RZ ;  /* 0x000000101b0c3c10 */ /* 0x010fc4000ff9e0ff */
[----:B------:R-:W-:Y:S01]  /*06b0*/  @P3 IADD3.X R25, R26, UR15, RZ, P5, !PT ;  /* 0x0000000f1a193c10 */ /* 0x000fe2000affe4ff */
[----:B------:R-:W4:Y:S01]  /*06c0*/  @P1 LDG.E.U16 R18, desc[UR22][R36.64] ;  /* 0x0000001624121981 */ /* 0x000f22000c1e1500 */
[----:B01----:R-:W-:Y:S02]  /*06d0*/  IADD3 R2, P5, R6, UR14, RZ ;  /* 0x0000000e06027c10 */ /* 0x003fe4000ffbe0ff */
[----:B------:R-:W-:Y:S01]  /*06e0*/  @P3 IADD3.X R13, R26, UR17, RZ, P4, !PT ;  /* 0x000000111a0d3c10 */ /* 0x000fe2000a7fe4ff */
[----:B------:R-:W4:Y:S01]  /*06f0*/  @P3 LDG.E.U16 R17, desc[UR22][R24.64] ;  /* 0x0000001618113981 */ /* 0x000f22000c1e1500 */
[C---:B------:R-:W-:Y:S02]  /*0700*/  IADD3 R4, P4, R6.reuse, UR16, RZ ;  /* 0x0000001006047c10 */ /* 0x040fe4000ff9e0ff */
[----:B------:R-:W-:Y:S01]  /*0710*/  IADD3.X R3, R7, UR15, RZ, P5, !PT ;  /* 0x0000000f07037c10 */ /* 0x000fe2000affe4ff */
[----:B------:R0:W4:Y:S01]  /*0720*/  @P3 LDG.E.U16 R16, desc[UR22][R12.64] ;  /* 0x000000160c103981 */ /* 0x000122000c1e1500 */
[----:B------:R-:W-:-:S02]  /*0730*/  IADD3 R6, P5, R6, UR8, RZ ;  /* 0x0000000806067c10 */ /* 0x000fc4000ffbe0ff */
[C---:B------:R-:W-:Y:S01]  /*0740*/  IADD3.X R5, R7.reuse, UR17, RZ, P4, !PT ;  /* 0x0000001107057c10 */ /* 0x040fe2000a7fe4ff */
[----:B------:R-:W4:Y:S01]  /*0750*/  @P0 LDG.E.U16 R0, desc[UR22][R2.64] ;  /* 0x0000001602000981 */ /* 0x000f22000c1e1500 */
[----:B------:R-:W-:Y:S02]  /*0760*/  IADD3.X R7, R7, UR9, RZ, P5, !PT ;  /* 0x0000000907077c10 */ /* 0x000fe4000affe4ff */
[C---:B------:R-:W-:Y:S01]  /*0770*/  IADD3 R8, P5, R11.reuse, UR14, RZ ;  /* 0x0000000e0b087c10 */ /* 0x040fe2000ffbe0ff */
[----:B------:R-:W4:Y:S01]  /*0780*/  @P0 LDG.E.U16 R31, desc[UR22][R4.64] ;  /* 0x00000016041f0981 */ /* 0x000f22000c1e1500 */
[C---:B------:R-:W-:Y:S02]  /*0790*/  IADD3 R10, P4, R11.reuse, UR16, RZ ;  /* 0x000000100b0a7c10 */ /* 0x040fe4000ff9e0ff */
[----:B------:R-:W-:Y:S01]  /*07a0*/  IADD3.X R9, R14, UR15, RZ, P5, !PT ;  /* 0x0000000f0e097c10 */ /* 0x000fe2000affe4ff */
[----:B------:R-:W4:Y:S01]  /*07b0*/  @P0 LDG.E.U16 R32, desc[UR22][R6.64] ;  /* 0x0000001606200981 */ /* 0x000f22000c1e1500 */
[----:B0-----:R-:W-:-:S02]  /*07c0*/  IADD3 R12, P5, R11, UR8, RZ ;  /* 0x000000080b0c7c10 */ /* 0x001fc4000ffbe0ff */
[C---:B------:R-:W-:Y:S01]  /*07d0*/  IADD3.X R11, R14.reuse, UR17, RZ, P4, !PT ;  /* 0x000000110e0b7c10 */ /* 0x040fe2000a7fe4ff */
[----:B------:R-:W4:Y:S01]  /*07e0*/  @P2 LDG.E.U16 R30, desc[UR22][R8.64] ;  /* 0x00000016081e2981 */ /* 0x000f22000c1e1500 */
[----:B------:R-:W-:-:S03]  /*07f0*/  IADD3.X R13, R14, UR9, RZ, P5, !PT ;  /* 0x000000090e0d7c10 */ /* 0x000fc6000affe4ff */
[----:B------:R-:W4:Y:S04]  /*0800*/  @P2 LDG.E.U16 R14, desc[UR22][R10.64] ;  /* 0x000000160a0e2981 */ /* 0x000f28000c1e1500 */
[----:B------:R-:W4:Y:S01]  /*0810*/  @P2 LDG.E.U16 R15, desc[UR22][R12.64] ;  /* 0x000000160c0f2981 */ /* 0x000f22000c1e1500 */
[----:B------:R-:W-:Y:S01]  /*0820*/  CS2R R24, SRZ ;  /* 0x0000000000187805 */ /* 0x000fe2000001ff00 */
[----:B--2---:R-:W-:Y:S02]  /*0830*/  @P0 HADD2.F32 R25, -RZ, R23.H0_H0 ;  /* 0x20000017ff190230 */ /* 0x004fe40000004100 */
[----:B---3--:R-:W-:Y:S01]  /*0840*/  @P2 HADD2.F32 R24, -RZ, R22.H0_H0 ;  /* 0x20000016ff182230 */ /* 0x008fe20000004100 */
[----:B------:R-:W-:Y:S01]  /*0850*/  CS2R R22, SRZ ;  /* 0x0000000000167805 */ /* 0x000fe2000001ff00 */
[----:B-----5:R-:W-:-:S02]  /*0860*/  @P3 HADD2.F32 R23, -RZ, R21.H0_H0 ;  /* 0x20000015ff173230 */ /* 0x020fc40000004100 */
[----:B------:R-:W-:Y:S01]  /*0870*/  @P1 HADD2.F32 R22, -RZ, R20.H0_H0 ;  /* 0x20000014ff161230 */ /* 0x000fe20000004100 */
[----:B------:R-:W-:Y:S01]  /*0880*/  CS2R R20, SRZ ;  /* 0x0000000000147805 */ /* 0x000fe2000001ff00 */
[----:B------:R-:W-:Y:S02]  /*0890*/  @P1 HADD2.F32 R20, -RZ, R19.H0_H0 ;  /* 0x20000013ff141230 */ /* 0x000fe40000004100 */
[----:B------:R-:W-:Y:S02]  /*08a0*/  IMAD.MOV.U32 R19, RZ, RZ, RZ ;  /* 0x000000ffff137224 */ /* 0x000fe400078e00ff */
[----:B----4-:R-:W-:Y:S01]  /*08b0*/  @P1 HADD2.F32 R19, -RZ, R18.H0_H0 ;  /* 0x20000012ff131230 */ /* 0x010fe20000004100 */
[----:B------:R-:W-:-:S05]  /*08c0*/  HFMA2.MMA R18, -RZ, RZ, 0, 0 ;  /* 0x00000000ff127435 */ /* 0x000fca00000001ff */
[----:B------:R-:W-:Y:S02]  /*08d0*/  @P3 HADD2.F32 R18, -RZ, R17.H0_H0 ;  /* 0x20000011ff123230 */ /* 0x000fe40000004100 */
[----:B------:R-:W-:Y:S02]  /*08e0*/  IMAD.MOV.U32 R17, RZ, RZ, RZ ;  /* 0x000000ffff117224 */ /* 0x000fe400078e00ff */
[----:B------:R-:W-:Y:S02]  /*08f0*/  @P3 HADD2.F32 R17, -RZ, R16.H0_H0 ;  /* 0x20000010ff113230 */ /* 0x000fe40000004100 */
[----:B------:R-:W-:Y:S02]  /*0900*/  IMAD.MOV.U32 R16, RZ, RZ, RZ ;  /* 0x000000ffff107224 */ /* 0x000fe400078e00ff */
[----:B------:R-:W-:Y:S01]  /*0910*/  @P0 HADD2.F32 R16, -RZ, R0.H0_H0 ;  /* 0x20000000ff100230 */ /* 0x000fe20000004100 */
[----:B------:R-:W-:Y:S01]  /*0920*/  MOV R0, RZ ;  /* 0x000000ff00007202 */ /* 0x000fe20000000f00 */
[----:B------:R-:W-:-:S02]  /*0930*/  @P0 HADD2.F32 R0, -RZ, R31.H0_H0 ;  /* 0x2000001fff000230 */ /* 0x000fc40000004100 */
[----:B------:R-:W-:Y:S02]  /*0940*/  IMAD.MOV.U32 R31, RZ, RZ, RZ ;  /* 0x000000ffff1f7224 */ /* 0x000fe400078e00ff */
[----:B------:R-:W-:Y:S02]  /*0950*/  @P1 HADD2.F32 R21, -RZ, R33.H0_H0 ;  /* 0x20000021ff151230 */ /* 0x000fe40000004100 */
[----:B------:R-:W-:Y:S01]  /*0960*/  @P0 HADD2.F32 R31, -RZ, R32.H0_H0 ;  /* 0x20000020ff1f0230 */ /* 0x000fe20000004100 */
[----:B------:R-:W-:Y:S01]  /*0970*/  CS2R R32, SRZ ;  /* 0x0000000000207805 */ /* 0x000fe2000001ff00 */
[----:B------:R-:W-:Y:S02]  /*0980*/  @P2 HADD2.F32 R33, -RZ, R30.H0_H0 ;  /* 0x2000001eff212230 */ /* 0x000fe40000004100 */
[----:B------:R-:W-:Y:S02]  /*0990*/  IMAD.MOV.U32 R30, RZ, RZ, RZ ;  /* 0x000000ffff1e7224 */ /* 0x000fe400078e00ff */
[----:B------:R-:W-:Y:S01]  /*09a0*/  @P2 HADD2.F32 R30, -RZ, R14.H0_H0 ;  /* 0x2000000eff1e2230 */ /* 0x000fe20000004100 */
[----:B------:R-:W-:Y:S01]  /*09b0*/  @P3 IADD3 R14, P4, R27, UR8, RZ ;  /* 0x000000081b0e3c10 */ /* 0x000fe2000ff9e0ff */
[----:B------:R-:W-:-:S03]  /*09c0*/  @P2 HADD2.F32 R32, -RZ, R15.H0_H0 ;  /* 0x2000000fff202230 */ /* 0x000fc60000004100 */
[----:B------:R-:W-:-:S05]  /*09d0*/  @P3 IADD3.X R15, R26, UR9, RZ, P4, !PT ;  /* 0x000000091a0f3c10 */ /* 0x000fca000a7fe4ff */
[----:B------:R-:W2:Y:S01]  /*09e0*/  @P3 LDG.E.U16 R14, desc[UR22][R14.64] ;  /* 0x000000160e0e3981 */ /* 0x000ea2000c1e1500 */
[----:B------:R-:W-:Y:S01]  /*09f0*/  ISETP.NE.AND P4, PT, RZ, UR25, PT ;  /* 0x00000019ff007c0c */ /* 0x000fe2000bf85270 */
[----:B------:R-:W-:-:S05]  /*0a00*/  HFMA2.MMA R35, -RZ, RZ, 0, 0 ;  /* 0x00000000ff237435 */ /* 0x000fca00000001ff */
[----:B--2---:R-:W-:-:S07]  /*0a10*/  @P3 HADD2.F32 R35, -RZ, R14.H0_H0 ;  /* 0x2000000eff233230 */ /* 0x004fce0000004100 */
[----:B------:R-:W-:Y:S05]  /*0a20*/  @!P4 BRA `(.L_x_40) ;  /* 0x0000000000ccc947 */ /* 0x000fea0003800000 */
[C---:B------:R-:W-:Y:S01]  /*0a30*/  FMUL.FTZ R14, R25.reuse, UR19 ;  /* 0x00000013190e7c20 */ /* 0x040fe20008410000 */
[----:B------:R-:W-:Y:S01]  /*0a40*/  FMUL.FTZ R15, R25, UR18 ;  /* 0x00000012190f7c20 */ /* 0x000fe20008410000 */
[----:B------:R-:W-:Y:S01]  /*0a50*/  FMUL.FTZ R37, R22, UR18 ;  /* 0x0000001216257c20 */ /* 0x000fe20008410000 */
[----:B------:R-:W-:Y:S01]  /*0a60*/  FMUL.FTZ R36, R23, UR18 ;  /* 0x0000001217247c20 */ /* 0x000fe20008410000 */
[----:B------:R-:W-:Y:S01]  /*0a70*/  FMUL.FTZ R14, R14, R25 ;  /* 0x000000190e0e7220 */ /* 0x000fe20000410000 */
[----:B------:R-:W-:Y:S01]  /*0a80*/  FFMA.FTZ R0, R0, UR31, R15 ;  /* 0x0000001f00007c23 */ /* 0x000fe2000801000f */
[----:B------:R-:W-:Y:S01]  /*0a90*/  FMUL.FTZ R15, R24, UR19 ;  /* 0x00000013180f7c20 */ /* 0x000fe20008410000 */
[----:B------:R-:W-:Y:S01]  /*0aa0*/  FFMA.FTZ R20, R20, UR31, R37 ;  /* 0x0000001f14147c23 */ /* 0x000fe20008010025 */
[----:B------:R-:W-:Y:S01]  /*0ab0*/  FFMA.FTZ R31, R31, UR32, R14 ;  /* 0x000000201f1f7c23 */ /* 0x000fe2000801000e */
[----:B------:R-:W-:Y:S01]  /*0ac0*/  FMUL.FTZ R37, R22, UR19 ;  /* 0x0000001316257c20 */ /* 0x000fe20008410000 */
[----:B------:R-:W0:Y:S01]  /*0ad0*/  MUFU.RCP R14, UR26 ;  /* 0x0000001a000e7d08 */ /* 0x000e220008001000 */
[----:B------:R-:W-:Y:S01]  /*0ae0*/  FMUL.FTZ R25, R15, R24 ;  /* 0x000000180f197220 */ /* 0x000fe20000410000 */
[----:B------:R-:W-:Y:S01]  /*0af0*/  FMUL.FTZ R15, R24, UR18 ;  /* 0x00000012180f7c20 */ /* 0x000fe20008410000 */
[----:B------:R-:W-:Y:S01]  /*0b00*/  FFMA.FTZ R17, R17, UR31, R36 ;  /* 0x0000001f11117c23 */ /* 0x000fe20008010024 */
[----:B------:R-:W-:Y:S01]  /*0b10*/  FMUL.FTZ R36, R23, UR19 ;  /* 0x0000001317247c20 */ /* 0x000fe20008410000 */
[----:B------:R-:W-:Y:S01]  /*0b20*/  FMUL.FTZ R22, R37, R22 ;  /* 0x0000001625167220 */ /* 0x000fe20000410000 */
[----:B------:R-:W-:Y:S01]  /*0b30*/  FFMA.FTZ R30, R30, UR31, R15 ;  /* 0x0000001f1e1e7c23 */ /* 0x000fe2000801000f */
[----:B------:R-:W-:Y:S01]  /*0b40*/  FFMA.FTZ R15, R32, UR32, R25 ;  /* 0x00000020200f7c23 */ /* 0x000fe20008010019 */
[----:B------:R-:W-:Y:S01]  /*0b50*/  FMUL.FTZ R36, R36, R23 ;  /* 0x0000001724247220 */ /* 0x000fe20000410000 */
[----:B------:R-:W-:Y:S01]  /*0b60*/  FFMA.FTZ R19, R19, UR32, R22 ;  /* 0x0000002013137c23 */ /* 0x000fe20008010016 */
[----:B------:R-:W1:Y:S02]  /*0b70*/  MUFU.RCP R23, UR33 ;  /* 0x0000002100177d08 */ /* 0x000e640008001000 */
[----:B------:R-:W-:Y:S01]  /*0b80*/  FFMA.FTZ R35, R35, UR32, R36 ;  /* 0x0000002023237c23 */ /* 0x000fe20008010024 */
[-C--:B0-----:R-:W-:Y:S01]  /*0b90*/  FMUL.FTZ R25, R31, R14.reuse ;  /* 0x0000000e1f197220 */ /* 0x081fe20000410000 */
[-C--:B------:R-:W-:Y:S01]  /*0ba0*/  FMUL.FTZ R32, R15, R14.reuse ;  /* 0x0000000e0f207220 */ /* 0x080fe20000410000 */
[-C--:B------:R-:W-:Y:S01]  /*0bb0*/  FMUL.FTZ R36, R19, R14.reuse ;  /* 0x0000000e13247220 */ /* 0x080fe20000410000 */
[----:B------:R-:W-:-:S02]  /*0bc0*/  FMUL.FTZ R14, R35, R14 ;  /* 0x0000000e230e7220 */ /* 0x000fc40000410000 */
[----:B------:R0:W2:Y:S01]  /*0bd0*/  MUFU.SQRT R24, R32 ;  /* 0x0000002000187308 */ /* 0x0000a20000002000 */
[----:B-1----:R-:W-:-:S07]  /*0be0*/  FMUL.FTZ R37, R30, R23 ;  /* 0x000000171e257220 */ /* 0x002fce0000410000 */
[----:B------:R-:W1:Y:S01]  /*0bf0*/  MUFU.SQRT R25, R25 ;  /* 0x0000001900197308 */ /* 0x000e620000002000 */
[----:B0-----:R-:W-:Y:S01]  /*0c00*/  FMUL.FTZ R32, R20, R23 ;  /* 0x0000001714207220 */ /* 0x001fe20000410000 */
[----:B--2---:R-:W-:-:S06]  /*0c10*/  FADD.FTZ R24, R24, UR27 ;  /* 0x0000001b18187e21 */ /* 0x004fcc0008010000 */
[----:B------:R-:W-:Y:S01]  /*0c20*/  MUFU.SQRT R36, R36 ;  /* 0x0000002400247308 */ /* 0x000fe20000002000 */
[----:B-1----:R-:W-:-:S07]  /*0c30*/  FADD.FTZ R22, R25, UR27 ;  /* 0x0000001b19167e21 */ /* 0x002fce0008010000 */
[----:B------:R-:W-:Y:S01]  /*0c40*/  MUFU.RCP R24, R24 ;  /* 0x0000001800187308 */ /* 0x000fe20000001000 */
[-C--:B------:R-:W-:Y:S01]  /*0c50*/  FMUL.FTZ R25, R0, R23.reuse ;  /* 0x0000001700197220 */ /* 0x080fe20000410000 */
[----:B------:R-:W-:-:S06]  /*0c60*/  FMUL.FTZ R23, R17, R23 ;  /* 0x0000001711177220 */ /* 0x000fcc0000410000 */
[----:B------:R-:W0:Y:S08]  /*0c70*/  MUFU.RCP R22, R22 ;  /* 0x0000001600167308 */ /* 0x000e300000001000 */
[----:B------:R-:W-:Y:S01]  /*0c80*/  MUFU.SQRT R14, R14 ;  /* 0x0000000e000e7308 */ /* 0x000fe20000002000 */
[----:B0-----:R-:W-:Y:S01]  /*0c90*/  FMUL.FTZ R25, R25, R22 ;  /* 0x0000001619197220 */ /* 0x001fe20000410000 */
[----:B------:R-:W-:Y:S01]  /*0ca0*/  FMUL.FTZ R22, R37, R24 ;  /* 0x0000001825167220 */ /* 0x000fe20000410000 */
[----:B------:R-:W-:-:S03]  /*0cb0*/  FADD.FTZ R37, R36, UR27 ;  /* 0x0000001b24257e21 */ /* 0x000fc60008010000 */
[----:B------:R-:W-:-:S03]  /*0cc0*/  FFMA.FTZ R22, R33, UR28, R22 ;  /* 0x0000001c21167c23 */ /* 0x000fc60008010016 */
[----:B------:R-:W0:Y:S02]  /*0cd0*/  MUFU.RCP R37, R37 ;  /* 0x0000002500257308 */ /* 0x000e240000001000 */
[----:B0-----:R-:W-:Y:S01]  /*0ce0*/  FMUL.FTZ R24, R32, R37 ;  /* 0x0000002520187220 */ /* 0x001fe20000410000 */
[----:B------:R-:W-:-:S03]  /*0cf0*/  FADD.FTZ R32, R14, UR27 ;  /* 0x0000001b0e207e21 */ /* 0x000fc60008010000 */
[----:B------:R-:W-:-:S03]  /*0d00*/  FFMA.FTZ R24, R21, UR28, R24 ;  /* 0x0000001c15187c23 */ /* 0x000fc60008010018 */
[----:B------:R-:W0:Y:S02]  /*0d10*/  MUFU.RCP R32, R32 ;  /* 0x0000002000207308 */ /* 0x000e240000001000 */
[----:B0-----:R-:W-:Y:S01]  /*0d20*/  FMUL.FTZ R37, R23, R32 ;  /* 0x0000002017257220 */ /* 0x001fe20000410000 */
[----:B------:R-:W-:-:S03]  /*0d30*/  FFMA.FTZ R23, R16, UR28, R25 ;  /* 0x0000001c10177c23 */ /* 0x000fc60008010019 */
[----:B------:R-:W-:Y:S01]  /*0d40*/  FFMA.FTZ R25, R18, UR28, R37 ;  /* 0x0000001c12197c23 */ /* 0x000fe20008010025 */
[----:B------:R-:W-:Y:S06]  /*0d50*/  BRA `(.L_x_41) ;  /* 0x0000000000c87947 */ /* 0x000fec0003800000 */
.L_x_40:
[----:B------:R-:W-:Y:S01]  /*0d60*/  FFMA.FTZ R25, R16, UR28, R25 ;  /* 0x0000001c10197c23 */ /* 0x000fe20008010019 */
[----:B------:R-:W-:Y:S01]  /*0d70*/  FFMA.FTZ R24, R33, UR28, R24 ;  /* 0x0000001c21187c23 */ /* 0x000fe20008010018 */
[----:B------:R-:W-:Y:S02]  /*0d80*/  FFMA.FTZ R22, R21, UR28, R22 ;  /* 0x0000001c15167c23 */ /* 0x000fe40008010016 */
[C---:B------:R-:W-:Y:S01]  /*0d90*/  FMUL.FTZ R14, R25.reuse, UR19 ;  /* 0x00000013190e7c20 */ /* 0x040fe20008410000 */
[----:B------:R-:W-:-:S03]  /*0da0*/  FMUL.FTZ R15, R25, UR18 ;  /* 0x00000012190f7c20 */ /* 0x000fc60008410000 */
[----:B------:R-:W-:Y:S01]  /*0db0*/  FMUL.FTZ R14, R25, R14 ;  /* 0x0000000e190e7220 */ /* 0x000fe20000410000 */
[----:B------:R-:W-:Y:S01]  /*0dc0*/  FFMA.FTZ R0, R0, UR31, R15 ;  /* 0x0000001f00007c23 */ /* 0x000fe2000801000f */
[----:B------:R-:W-:Y:S01]  /*0dd0*/  FMUL.FTZ R15, R24, UR18 ;  /* 0x00000012180f7c20 */ /* 0x000fe20008410000 */
[----:B------:R-:W-:Y:S01]  /*0de0*/  FMUL.FTZ R25, R22, UR19 ;  /* 0x0000001316197c20 */ /* 0x000fe20008410000 */
[----:B------:R-:W-:Y:S02]  /*0df0*/  FFMA.FTZ R31, R31, UR32, R14 ;  /* 0x000000201f1f7c23 */ /* 0x000fe4000801000e */
[----:B------:R-:W0:Y:S01]  /*0e00*/  MUFU.RCP R14, UR26 ;  /* 0x0000001a000e7d08 */ /* 0x000e220008001000 */
[----:B------:R-:W-:Y:S01]  /*0e10*/  FFMA.FTZ R30, R30, UR31, R15 ;  /* 0x0000001f1e1e7c23 */ /* 0x000fe2000801000f */
[----:B------:R-:W-:-:S04]  /*0e20*/  FMUL.FTZ R15, R24, UR19 ;  /* 0x00000013180f7c20 */ /* 0x000fc80008410000 */
[----:B------:R-:W-:-:S04]  /*0e30*/  FMUL.FTZ R15, R24, R15 ;  /* 0x0000000f180f7220 */ /* 0x000fc80000410000 */
[----:B------:R-:W-:Y:S01]  /*0e40*/  FFMA.FTZ R15, R32, UR32, R15 ;  /* 0x00000020200f7c23 */ /* 0x000fe2000801000f */
[C---:B------:R-:W-:Y:S01]  /*0e50*/  FMUL.FTZ R32, R22.reuse, R25 ;  /* 0x0000001916207220 */ /* 0x040fe20000410000 */
[----:B------:R-:W-:Y:S01]  /*0e60*/  FMUL.FTZ R25, R22, UR18 ;  /* 0x0000001216197c20 */ /* 0x000fe20008410000 */
[-C--:B0-----:R-:W-:Y:S01]  /*0e70*/  FMUL.FTZ R24, R31, R14.reuse ;  /* 0x0000000e1f187220 */ /* 0x081fe20000410000 */
[----:B------:R-:W-:Y:S02]  /*0e80*/  FMUL.FTZ R36, R15, R14 ;  /* 0x0000000e0f247220 */ /* 0x000fe40000410000 */
[----:B------:R-:W-:Y:S01]  /*0e90*/  FFMA.FTZ R20, R20, UR31, R25 ;  /* 0x0000001f14147c23 */ /* 0x000fe20008010019 */
[----:B------:R-:W-:Y:S01]  /*0ea0*/  FFMA.FTZ R19, R19, UR32, R32 ;  /* 0x0000002013137c23 */ /* 0x000fe20008010020 */
[----:B------:R-:W-:Y:S01]  /*0eb0*/  FFMA.FTZ R25, R18, UR28, R23 ;  /* 0x0000001c12197c23 */ /* 0x000fe20008010017 */
[----:B------:R-:W0:Y:S03]  /*0ec0*/  MUFU.SQRT R22, R36 ;  /* 0x0000002400167308 */ /* 0x000e260000002000 */
[----:B------:R-:W-:-:S04]  /*0ed0*/  FMUL.FTZ R37, R25, UR18 ;  /* 0x0000001219257c20 */ /* 0x000fc80008410000 */
[----:B------:R-:W-:Y:S01]  /*0ee0*/  FFMA.FTZ R17, R17, UR31, R37 ;  /* 0x0000001f11117c23 */ /* 0x000fe20008010025 */
[----:B------:R-:W1:Y:S01]  /*0ef0*/  MUFU.SQRT R24, R24 ;  /* 0x0000001800187308 */ /* 0x000e620000002000 */
[----:B0-----:R-:W-:-:S07]  /*0f00*/  FADD.FTZ R22, R22, UR27 ;  /* 0x0000001b16167e21 */ /* 0x001fce0008010000 */
[----:B------:R-:W-:Y:S01]  /*0f10*/  MUFU.RCP R22, R22 ;  /* 0x0000001600167308 */ /* 0x000fe20000001000 */
[----:B-1----:R-:W-:Y:S01]  /*0f20*/  FADD.FTZ R32, R24, UR27 ;  /* 0x0000001b18207e21 */ /* 0x002fe20008010000 */
[----:B------:R-:W-:-:S04]  /*0f30*/  FMUL.FTZ R24, R25, UR19 ;  /* 0x0000001319187c20 */ /* 0x000fc80008410000 */
[----:B------:R-:W-:Y:S02]  /*0f40*/  FMUL.FTZ R24, R25, R24 ;  /* 0x0000001819187220 */ /* 0x000fe40000410000 */
[----:B------:R0:W-:Y:S02]  /*0f50*/  MUFU.RCP R23, R32 ;  /* 0x0000002000177308 */ /* 0x0001e40000001000 */
[----:B------:R-:W-:-:S06]  /*0f60*/  FFMA.FTZ R35, R35, UR32, R24 ;  /* 0x0000002023237c23 */ /* 0x000fcc0008010018 */
[----:B------:R-:W1:Y:S01]  /*0f70*/  MUFU.RCP R25, UR33 ;  /* 0x0000002100197d08 */ /* 0x000e620008001000 */
[-C--:B0-----:R-:W-:Y:S01]  /*0f80*/  FMUL.FTZ R32, R19, R14.reuse ;  /* 0x0000000e13207220 */ /* 0x081fe20000410000 */
[----:B------:R-:W-:-:S06]  /*0f90*/  FMUL.FTZ R14, R35, R14 ;  /* 0x0000000e230e7220 */ /* 0x000fcc0000410000 */
[----:B------:R-:W0:Y:S01]  /*0fa0*/  MUFU.SQRT R32, R32 ;  /* 0x0000002000207308 */ /* 0x000e220000002000 */
[----:B-1----:R-:W-:-:S07]  /*0fb0*/  FMUL.FTZ R37, R30, R25 ;  /* 0x000000191e257220 */ /* 0x002fce0000410000 */
[----:B------:R-:W-:Y:S01]  /*0fc0*/  MUFU.SQRT R14, R14 ;  /* 0x0000000e000e7308 */ /* 0x000fe20000002000 */
[----:B------:R-:W-:Y:S01]  /*0fd0*/  FMUL.FTZ R24, R0, R25 ;  /* 0x0000001900187220 */ /* 0x000fe20000410000 */
[----:B------:R-:W-:-:S03]  /*0fe0*/  FMUL.FTZ R22, R37, R22 ;  /* 0x0000001625167220 */ /* 0x000fc60000410000 */
[----:B------:R-:W-:Y:S01]  /*0ff0*/  FMUL.FTZ R23, R24, R23 ;  /* 0x0000001718177220 */ /* 0x000fe20000410000 */
[-C--:B------:R-:W-:Y:S01]  /*1000*/  FMUL.FTZ R24, R20, R25.reuse ;  /* 0x0000001914187220 */ /* 0x080fe20000410000 */
[----:B0-----:R-:W-:Y:S01]  /*1010*/  FADD.FTZ R36, R32, UR27 ;  /* 0x0000001b20247e21 */ /* 0x001fe20008010000 */
[----:B------:R-:W-:-:S03]  /*1020*/  FMUL.FTZ R25, R17, R25 ;  /* 0x0000001911197220 */ /* 0x000fc60000410000 */
[----:B------:R-:W0:Y:S02]  /*1030*/  MUFU.RCP R37, R36 ;  /* 0x0000002400257308 */ /* 0x000e240000001000 */
[----:B0-----:R-:W-:Y:S01]  /*1040*/  FMUL.FTZ R24, R24, R37 ;  /* 0x0000002518187220 */ /* 0x001fe20000410000 */
[----:B------:R-:W-:-:S06]  /*1050*/  FADD.FTZ R37, R14, UR27 ;  /* 0x0000001b0e257e21 */ /* 0x000fcc0008010000 */
[----:B------:R-:W0:Y:S02]  /*1060*/  MUFU.RCP R37, R37 ;  /* 0x0000002500257308 */ /* 0x000e240000001000 */
[----:B0-----:R-:W-:-:S07]  /*1070*/  FMUL.FTZ R25, R25, R37 ;  /* 0x0000002519197220 */ /* 0x001fce0000410000 */
.L_x_41:
        /* <DEDUP_REMOVED lines=8> */
[----:B------:R-:W-:Y:S01]  /*1100*/  @P2 F2FP.F16.F32.PACK_AB R15, RZ, R15 ;  /* 0x0000000fff0f223e */ /* 0x000fe200000000ff */
[----:B------:R0:W-:Y:S04]  /*1110*/  @P0 STG.E.U16 desc[UR22][R2.64], R14 ;  /* 0x0000000e02000986 */ /* 0x0001e8000c101516 */
[----:B------:R1:W-:Y:S04]  /*1120*/  @P0 STG.E.U16 desc[UR22][R4.64], R0 ;  /* 0x0000000004000986 */ /* 0x0003e8000c101516 */
[----:B------:R1:W-:Y:S01]  /*1130*/  @P0 STG.E.U16 desc[UR22][R6.64], R31 ;  /* 0x0000001f06000986 */ /* 0x0003e2000c101516 */
[----:B0-----:R-:W-:-:S05]  /*1140*/  @P2 F2FP.F16.F32.PACK_AB R3, RZ, R22 ;  /* 0x00000016ff03223e */ /* 0x001fca00000000ff */
[----:B------:R1:W-:Y:S04]  /*1150*/  @P2 STG.E.U16 desc[UR22][R8.64], R3 ;  /* 0x0000000308002986 */ /* 0x0003e8000c101516 */
[----:B------:R1:W-:Y:S04]  /*1160*/  @P2 STG.E.U16 desc[UR22][R10.64], R30 ;  /* 0x0000001e0a002986 */ /* 0x0003e8000c101516 */
[----:B------:R1:W-:Y:S01]  /*1170*/  @P2 STG.E.U16 desc[UR22][R12.64], R15 ;  /* 0x0000000f0c002986 */ /* 0x0003e2000c101516 */
[----:B------:R-:W-:Y:S05]  /*1180*/  @!P1 BRA `(.L_x_43) ;  /* 0x0000000000309947 */ /* 0x000fea0003800000 */
[C---:B-1----:R-:W-:Y:S02]  /*1190*/  IADD3 R4, P0, R28.reuse, UR8, RZ ;  /* 0x000000081c047c10 */ /* 0x042fe4000ff1e0ff */
[----:B------:R-:W-:Y:S02]  /*11a0*/  IADD3 R2, P2, R28, UR14, RZ ;  /* 0x0000000e1c027c10 */ /* 0x000fe4000ff5e0ff */
[----:B------:R-:W-:Y:S02]  /*11b0*/  F2FP.F16.F32.PACK_AB R20, R20, R21 ;  /* 0x000000151414723e */ /* 0x000fe400000000ff */
[----:B------:R-:W-:Y:S02]  /*11c0*/  IADD3 R28, P1, R28, UR16, RZ ;  /* 0x000000101c1c7c10 */ /* 0x000fe4000ff3e0ff */
[C---:B------:R-:W-:Y:S02]  /*11d0*/  IADD3.X R5, R29.reuse, UR9, RZ, P0, !PT ;  /* 0x000000091d057c10 */ /* 0x040fe400087fe4ff */
[----:B------:R-:W-:-:S02]  /*11e0*/  IADD3.X R3, R29, UR15, RZ, P2, !PT ;  /* 0x0000000f1d037c10 */ /* 0x000fc400097fe4ff */
[----:B------:R-:W-:Y:S02]  /*11f0*/  IADD3.X R29, R29, UR17, RZ, P1, !PT ;  /* 0x000000111d1d7c10 */ /* 0x000fe40008ffe4ff */
[----:B------:R-:W-:Y:S01]  /*1200*/  PRMT R14, R20, 0x7632, R14 ;  /* 0x00007632140e7816 */ /* 0x000fe2000000000e */
[----:B------:R0:W-:Y:S01]  /*1210*/  STG.E.U16 desc[UR22][R2.64], R20 ;  /* 0x0000001402007986 */ /* 0x0001e2000c101516 */
[----:B------:R-:W-:-:S03]  /*1220*/  F2FP.F16.F32.PACK_AB R19, RZ, R19 ;  /* 0x00000013ff13723e */ /* 0x000fc600000000ff */
[----:B------:R0:W-:Y:S04]  /*1230*/  STG.E.U16 desc[UR22][R28.64], R14 ;  /* 0x0000000e1c007986 */ /* 0x0001e8000c101516 */
[----:B------:R0:W-:Y:S02]  /*1240*/  STG.E.U16 desc[UR22][R4.64], R19 ;  /* 0x0000001304007986 */ /* 0x0001e4000c101516 */
.L_x_43:
[----:B------:R-:W-:Y:S05]  /*1250*/  BSYNC B0 ;  /* 0x0000000000007941 */ /* 0x000fea0003800000 */
.L_x_42:
[----:B------:R-:W-:Y:S01]  /*1260*/  BSSY B0, `(.L_x_44) ;  /* 0x000000f000007945 */ /* 0x000fe20003800000 */
[----:B------:R-:W-:-:S03]  /*1270*/  FFMA.FTZ R18, -R25, UR29, R18 ;  /* 0x0000001d19127c23 */ /* 0x000fc60008010112 */
[----:B------:R-:W-:Y:S05]  /*1280*/  @!P3 BRA `(.L_x_45) ;  /* 0x000000000030b947 */ /* 0x000fea0003800000 */
[----:B0-----:R-:W-:Y:S02]  /*1290*/  IADD3 R2, P2, R27, UR14, RZ ;  /* 0x0000000e1b027c10 */ /* 0x001fe4000ff5e0ff */
[----:B------:R-:W-:Y:S02]  /*12a0*/  F2FP.F16.F32.PACK_AB R17, R17, R18 ;  /* 0x000000121111723e */ /* 0x000fe400000000ff */
[C---:B-1----:R-:W-:Y:S02]  /*12b0*/  IADD3 R4, P1, R27.reuse, UR16, RZ ;  /* 0x000000101b047c10 */ /* 0x042fe4000ff3e0ff */
        /* <DEDUP_REMOVED lines=9> */
.L_x_45:
[----:B------:R-:W-:Y:S05]  /*1350*/  BSYNC B0 ;  /* 0x0000000000007941 */ /* 0x000fea0003800000 */
.L_x_44:
[----:B------:R-:W-:-:S04]  /*1360*/  ULEA UR4, UP0, UR20, UR4, 0x2 ;  /* 0x0000000414047291 */ /* 0x000fc8000f80103f */
[----:B------:R-:W-:Y:S02]  /*1370*/  UIADD3.X UR5, URZ, UR5, URZ, UP0, !UPT ;  /* 0x000000053f057290 */ /* 0x000fe400087fe43f */
[----:B------:R-:W-:Y:S02]  /*1380*/  UISETP.LT.U32.AND UP1, UPT, UR4, UR24, UPT ;  /* 0x000000180400728c */ /* 0x000fe4000bf21070 */
[----:B------:R-:W-:Y:S02]  /*1390*/  UISETP.GE.U32.AND UP0, UPT, UR4, UR30, UPT ;  /* 0x0000001e0400728c */ /* 0x000fe4000bf06070 */
[----:B01----:R-:W-:Y:S02]  /*13a0*/  IMAD.U32 R0, RZ, RZ, UR5 ;  /* 0x00000005ff007e24 */ /* 0x003fe4000f8e00ff */
[----:B------:R-:W-:Y:S01]  /*13b0*/  UISETP.GE.AND.EX UP0, UPT, UR5, UR21, UPT, UP0 ;  /* 0x000000150500728c */ /* 0x000fe2000bf06300 */
[----:B------:R-:W-:-:S04]  /*13c0*/  PLOP3.LUT P0, PT, PT, PT, UP1, 0x80, 0x0 ;  /* 0x000000000000781c */ /* 0x000fc80003f0f018 */
[----:B------:R-:W-:Y:S02]  /*13d0*/  ISETP.LT.AND.EX P0, PT, R0, UR10, PT, P0 ;  /* 0x0000000a00007c0c */ /* 0x000fe4000bf01300 */
[----:B------:R-:W-:-:S13]  /*13e0*/  PLOP3.LUT P1, PT, PT, PT, UP0, 0x80, 0x0 ;  /* 0x000000000000781c */ /* 0x000fda0003f2f008 */
[----:B------:R-:W-:Y:S05]  /*13f0*/  @!P1 BRA P0, `(.L_x_46) ;  /* 0xffffffec00b49947 */ /* 0x000fea000003ffff */
[----:B------:R-:W-:Y:S05]  /*1400*/  EXIT ;  /* 0x000000000000794d */ /* 0x000fea0003800000 */
.L_x_47:
        /* <DEDUP_REMOVED lines=15> */
.L_x_77:


//--------------------- .text._Z25multi_tensor_apply_kernelI18TensorListMetadataILi4EE11AdamFunctorIflEJffffff10adamMode_tfEEvlPViT_T0_DpT1_ --------------------------
	.section	.text._Z25multi_tensor_apply_kernelI18TensorListMetadataILi4EE11AdamFunctorIflEJffffff10adamMode_tfEEvlPViT_T0_DpT1_,"ax",@progbits
	.align	128
        .global         _Z25multi_tensor_apply_kernelI18TensorListMetadataILi4EE11AdamFunctorIflEJffffff10adamMode_tfEEvlPViT_T0_DpT1_
        .type           _Z25multi_tensor_apply_kernelI18TensorListMetadataILi4EE11AdamFunctorIflEJffffff10adamMode_tfEEvlPViT_T0_DpT1_,@function
        .size           _Z25multi_tensor_apply_kernelI18TensorListMetadataILi4EE11AdamFunctorIflEJffffff10adamMode_tfEEvlPViT_T0_DpT1_,(.L_x_78 - _Z25multi_tensor_apply_kernelI18TensorListMetadataILi4EE11AdamFunctorIflEJffffff10adamMode_tfEEvlPViT_T0_DpT1_)
        .other          _Z25multi_tensor_apply_kernelI18TensorListMetadataILi4EE11AdamFunctorIflEJffffff10adamMode_tfEEvlPViT_T0_DpT1_,@"STO_CUDA_ENTRY STV_DEFAULT"
_Z25multi_tensor_apply_kernelI18TensorListMetadataILi4EE11AdamFunctorIflEJffffff10adamMode_tfEEvlPViT_T0_DpT1_:
.text._Z25multi_tensor_apply_kernelI18TensorListMetadataILi4EE11AdamFunctorIflEJffffff10adamMode_tfEEvlPViT_T0_DpT1_:
        /* <DEDUP_REMOVED lines=45> */
.L_x_54:
[----:B-1----:R-:W-:Y:S01]  /*02d0*/  IADD3 R6, R29, UR4, RZ ;  /* 0x000000041d067c10 */ /* 0x002fe2000fffe0ff */
[----:B------:R-:W-:Y:S01]  /*02e0*/  IMAD.U32 R0, RZ, RZ, UR10 ;  /* 0x0000000aff007e24 */ /* 0x000fe2000f8e00ff */
[----:B------:R-:W-:Y:S01]  /*02f0*/  MOV R5, UR10 ;  /* 0x0000000a00057c02 */ /* 0x000fe20008000f00 */
[----:B------:R-:W-:Y:S01]  /*0300*/  IMAD.U32 R9, RZ, RZ, UR10 ;  /* 0x0000000aff097e24 */ /* 0x000fe2000f8e00ff */
[C---:B------:R-:W-:Y:S01]  /*0310*/  IADD3 R28, R6.reuse, UR20, RZ ;  /* 0x00000014061c7c10 */ /* 0x040fe2000fffe0ff */
[----:B------:R-:W-:Y:S01]  /*0320*/  HFMA2.MMA R26, -RZ, RZ, 0, 0 ;  /* 0x00000000ff1a7435 */ /* 0x000fe200000001ff */
[----:B------:R-:W-:Y:S01]  /*0330*/  ISETP.LT.U32.AND P0, PT, R6, UR24, PT ;  /* 0x0000001806007c0c */ /* 0x000fe2000bf01070 */
[----:B------:R-:W-:Y:S01]  /*0340*/  IMAD.MOV.U32 R25, RZ, RZ, RZ ;  /* 0x000000ffff197224 */ /* 0x000fe200078e00ff */
[----:B------:R-:W-:Y:S02]  /*0350*/  SHF.R.S32.HI R2, RZ, 0x1f, R6 ;  /* 0x0000001fff027819 */ /* 0x000fe40000011406 */
[----:B------:R-:W-:-:S02]  /*0360*/  IADD3 R23, R28, UR20, RZ ;  /* 0x000000141c177c10 */ /* 0x000fc4000fffe0ff */
[----:B------:R-:W-:Y:S02]  /*0370*/  ISETP.LT.U32.AND P1, PT, R28, UR24, PT ;  /* 0x000000181c007c0c */ /* 0x000fe4000bf21070 */
[----:B------:R-:W-:Y:S02]  /*0380*/  SHF.R.S32.HI R3, RZ, 0x1f, R28 ;  /* 0x0000001fff037819 */ /* 0x000fe4000001141c */
[----:B------:R-:W-:Y:S02]  /*0390*/  ISETP.GT.AND.EX P0, PT, R5, R2, PT, P0 ;  /* 0x000000020500720c */ /* 0x000fe40003f04300 */
[----:B------:R-:W-:Y:S02]  /*03a0*/  MOV R4, UR10 ;  /* 0x0000000a00047c02 */ /* 0x000fe40008000f00 */
[----:B------:R-:W-:Y:S02]  /*03b0*/  ISETP.LT.U32.AND P2, PT, R23, UR24, PT ;  /* 0x0000001817007c0c */ /* 0x000fe4000bf41070 */
[----:B------:R-:W-:-:S02]  /*03c0*/  SHF.R.S32.HI R5, RZ, 0x1f, R23 ;  /* 0x0000001fff057819 */ /* 0x000fc40000011417 */
[----:B------:R-:W-:Y:S02]  /*03d0*/  ISETP.GT.AND.EX P1, PT, R0, R3, PT, P1 ;  /* 0x000000030000720c */ /* 0x000fe40003f24310 */
[C---:B------:R-:W-:Y:S02]  /*03e0*/  ISETP.LT.AND P0, PT, R6.reuse, UR30, P0 ;  /* 0x0000001e06007c0c */ /* 0x040fe40008701270 */
[----:B------:R-:W-:Y:S02]  /*03f0*/  IADD3 R6, P4, R6, UR6, RZ ;  /* 0x0000000606067c10 */ /* 0x000fe4000ff9e0ff */
[----:B------:R-:W-:Y:S02]  /*0400*/  ISETP.GT.AND.EX P2, PT, R4, R5, PT, P2 ;  /* 0x000000050400720c */ /* 0x000fe40003f44320 */
[----:B------:R-:W-:Y:S02]  /*0410*/  IADD3 R0, R23, UR20, RZ ;  /* 0x0000001417007c10 */ /* 0x000fe4000fffe0ff */
[----:B------:R-:W-:-:S02]  /*0420*/  ISETP.LT.AND P1, PT, R28, UR30, P1 ;  /* 0x0000001e1c007c0c */ /* 0x000fc40008f21270 */
[----:B------:R-:W-:Y:S02]  /*0430*/  IADD3 R28, P5, R28, UR6, RZ ;  /* 0x000000061c1c7c10 */ /* 0x000fe4000ffbe0ff */
[----:B------:R-:W-:Y:S02]  /*0440*/  IADD3.X R7, R2, UR11, RZ, P4, !PT ;  /* 0x0000000b02077c10 */ /* 0x000fe4000a7fe4ff */
[C---:B------:R-:W-:Y:S02]  /*0450*/  ISETP.LT.AND P2, PT, R23.reuse, UR30, P2 ;  /* 0x0000001e17007c0c */ /* 0x040fe40009741270 */
[----:B------:R-:W-:Y:S02]  /*0460*/  IADD3 R23, P6, R23, UR6, RZ ;  /* 0x0000000617177c10 */ /* 0x000fe4000ffde0ff */
[----:B------:R-:W-:Y:S02]  /*0470*/  ISETP.LT.U32.AND P3, PT, R0, UR24, PT ;  /* 0x0000001800007c0c */ /* 0x000fe4000bf61070 */
[----:B------:R-:W-:-:S02]  /*0480*/  SHF.R.S32.HI R12, RZ, 0x1f, R0 ;  /* 0x0000001fff0c7819 */ /* 0x000fc40000011400 */
[----:B------:R-:W-:Y:S02]  /*0490*/  IADD3.X R27, R3, UR11, RZ, P5, !PT ;  /* 0x0000000b031b7c10 */ /* 0x000fe4000affe4ff */
[C---:B------:R-:W-:Y:S02]  /*04a0*/  SHF.L.U64.HI R7, R6.reuse, 0x2, R7 ;  /* 0x0000000206077819 */ /* 0x040fe40000010207 */
[----:B------:R-:W-:Y:S02]  /*04b0*/  SHF.L.U32 R6, R6, 0x2, RZ ;  /* 0x0000000206067819 */ /* 0x000fe400000006ff */
[----:B------:R-:W-:Y:S02]  /*04c0*/  IADD3.X R24, R5, UR11, RZ, P6, !PT ;  /* 0x0000000b05187c10 */ /* 0x000fe4000b7fe4ff */
[----:B------:R-:W-:Y:S02]  /*04d0*/  ISETP.GT.AND.EX P3, PT, R9, R12, PT, P3 ;  /* 0x0000000c0900720c */ /* 0x000fe40003f64330 */
[C---:B------:R-:W-:Y:S01]  /*04e0*/  SHF.L.U64.HI R27, R28.reuse, 0x2, R27 ;  /* 0x000000021c1b7819 */ /* 0x040fe2000001021b */
[----:B------:R-:W-:Y:S01]  /*04f0*/  IMAD.SHL.U32 R28, R28, 0x4, RZ ;  /* 0x000000041c1c7824 */ /* 0x000fe200078e00ff */
[----:B------:R-:W-:-:S02]  /*0500*/  @P0 IADD3 R2, P4, R6, UR12, RZ ;  /* 0x0000000c06020c10 */ /* 0x000fc4000ff9e0ff */
[C---:B------:R-:W-:Y:S02]  /*0510*/  SHF.L.U64.HI R24, R23.reuse, 0x2, R24 ;  /* 0x0000000217187819 */ /* 0x040fe40000010218 */
[----:B------:R-:W-:Y:S02]  /*0520*/  SHF.L.U32 R23, R23, 0x2, RZ ;  /* 0x0000000217177819 */ /* 0x000fe400000006ff */
[----:B------:R-:W-:Y:S02]  /*0530*/  ISETP.LT.AND P3, PT, R0, UR30, P3 ;  /* 0x0000001e00007c0c */ /* 0x000fe40009f61270 */
[----:B------:R-:W-:Y:S02]  /*0540*/  @P0 IADD3.X R3, R7, UR13, RZ, P4, !PT ;  /* 0x0000000d07030c10 */ /* 0x000fe4000a7fe4ff */
[----:B------:R-:W-:Y:S02]  /*0550*/  @P1 IADD3 R4, P5, R28, UR12, RZ ;  /* 0x0000000c1c041c10 */ /* 0x000fe4000ffbe0ff */
[----:B------:R-:W-:Y:S01]  /*0560*/  @P2 IADD3 R10, P4, R23, UR8, RZ ;  /* 0x00000008170a2c10 */ /* 0x000fe2000ff9e0ff */
[----:B------:R1:W5:Y:S01]  /*0570*/  @P0 LDG.E R26, desc[UR22][R2.64] ;  /* 0x00000016021a0981 */ /* 0x000362000c1e1900 */
[----:B------:R-:W-:-:S02]  /*0580*/  IADD3 R0, P6, R0, UR6, RZ ;  /* 0x0000000600007c10 */ /* 0x000fc4000ffde0ff */
[----:B------:R-:W-:Y:S02]  /*0590*/  @P1 IADD3.X R5, R27, UR13, RZ, P5, !PT ;  /* 0x0000000d1b051c10 */ /* 0x000fe4000affe4ff */
[----:B------:R-:W-:Y:S01]  /*05a0*/  @P2 IADD3.X R11, R24, UR9, RZ, P4, !PT ;  /* 0x00000009180b2c10 */ /* 0x000fe2000a7fe4ff */
[----:B------:R-:W-:Y:S01]  /*05b0*/  IMAD.SHL.U32 R19, R0, 0x4, RZ ;  /* 0x0000000400137824 */ /* 0x000fe200078e00ff */
[C---:B------:R-:W-:Y:S01]  /*05c0*/  @P2 IADD3 R8, P5, R23.reuse, UR16, RZ ;  /* 0x0000001017082c10 */ /* 0x040fe2000ffbe0ff */
[----:B------:R-:W-:Y:S01]  /*05d0*/  IMAD.MOV.U32 R22, RZ, RZ, RZ ;  /* 0x000000ffff167224 */ /* 0x000fe200078e00ff */
[----:B------:R-:W-:Y:S01]  /*05e0*/  IADD3.X R13, R12, UR11, RZ, P6, !PT ;  /* 0x0000000b0c0d7c10 */ /* 0x000fe2000b7fe4ff */
[----:B------:R2:W5:Y:S01]  /*05f0*/  @P1 LDG.E R25, desc[UR22][R4.64] ;  /* 0x0000001604191981 */ /* 0x000562000c1e1900 */
[----:B-1----:R-:W-:Y:S01]  /*0600*/  @P2 IADD3 R2, P4, R23, UR14, RZ ;  /* 0x0000000e17022c10 */ /* 0x002fe2000ff9e0ff */
[----:B------:R-:W-:Y:S01]  /*0610*/  HFMA2.MMA R18, -RZ, RZ, 0, 0 ;  /* 0x00000000ff127435 */ /* 0x000fe200000001ff */
[----:B------:R-:W-:-:S02]  /*0620*/  MOV R21, RZ ;  /* 0x000000ff00157202 */ /* 0x000fc40000000f00 */
[----:B------:R-:W-:Y:S02]  /*0630*/  CS2R R16, SRZ ;  /* 0x0000000000107805 */ /* 0x000fe4000001ff00 */
[C---:B------:R-:W-:Y:S01]  /*0640*/  @P2 IADD3.X R9, R24.reuse, UR17, RZ, P5, !PT ;  /* 0x0000001118092c10 */ /* 0x040fe2000affe4ff */
[----:B------:R1:W5:Y:S01]  /*0650*/  @P2 LDG.E R22, desc[UR22][R10.64] ;  /* 0x000000160a162981 */ /* 0x000362000c1e1900 */
[----:B------:R-:W-:Y:S02]  /*0660*/  @P2 IADD3.X R3, R24, UR15, RZ, P4, !PT ;  /* 0x0000000f18032c10 */ /* 0x000fe4000a7fe4ff */
[----:B------:R-:W-:Y:S01]  /*0670*/  SHF.L.U64.HI R20, R0, 0x2, R13 ;  /* 0x0000000200147819 */ /* 0x000fe2000001020d */
[----:B------:R3:W5:Y:S01]  /*0680*/  @P2 LDG.E R21, desc[UR22][R8.64] ;  /* 0x0000001608152981 */ /* 0x000762000c1e1900 */
[----:B--2---:R-:W-:Y:S02]  /*0690*/  @P2 IADD3 R4, P5, R23, UR12, RZ ;  /* 0x0000000c17042c10 */ /* 0x004fe4000ffbe0ff */
[----:B------:R-:W-:Y:S01]  /*06a0*/  @P3 IADD3 R30, P4, R19, UR8, RZ ;  /* 0x00000008131e3c10 */ /* 0x000fe2000ff9e0ff */
[----:B------:R2:W5:Y:S01]  /*06b0*/  @P2 LDG.E R18, desc[UR22][R2.64] ;  /* 0x0000001602122981 */ /* 0x000562000c1e1900 */
[----:B------:R-:W-:-:S02]  /*06c0*/  @P2 IADD3.X R5, R24, UR13, RZ, P5, !PT ;  /* 0x0000000d18052c10 */ /* 0x000fc4000affe4ff */
[C---:B------:R-:W-:Y:S02]  /*06d0*/  @P3 IADD3.X R31, R20.reuse, UR9, RZ, P4, !PT ;  /* 0x00000009141f3c10 */ /* 0x040fe4000a7fe4ff */
[C---:B-1----:R-:W-:Y:S01]  /*06e0*/  @P3 IADD3 R10, P5, R19.reuse, UR14, RZ ;  /* 0x0000000e130a3c10 */ /* 0x042fe2000ffbe0ff */
[----:B------:R1:W5:Y:S01]  /*06f0*/  @P2 LDG.E R17, desc[UR22][R4.64] ;  /* 0x0000001604112981 */ /* 0x000362000c1e1900 */
[C---:B---3--:R-:W-:Y:S02]  /*0700*/  @P3 IADD3 R8, P4, R19.reuse, UR16, RZ ;  /* 0x0000001013083c10 */ /* 0x048fe4000ff9e0ff */
[----:B------:R-:W-:Y:S02]  /*0710*/  @P3 IADD3 R12, P6, R19, UR12, RZ ;  /* 0x0000000c130c3c10 */ /* 0x000fe4000ffde0ff */
[----:B------:R-:W-:Y:S02]  /*0720*/  CS2R R14, SRZ ;  /* 0x00000000000e7805 */ /* 0x000fe4000001ff00 */
[C---:B------:R-:W-:Y:S01]  /*0730*/  @P3 IADD3.X R9, R20.reuse, UR17, RZ, P4, !PT ;  /* 0x0000001114093c10 */ /* 0x040fe2000a7fe4ff */
[----:B------:R-:W-:Y:S01]  /*0740*/  HFMA2.MMA R35, -RZ, RZ, 0, 0 ;  /* 0x00000000ff237435 */ /* 0x000fe200000001ff */
[----:B------:R-:W-:Y:S01]  /*0750*/  @P3 IADD3.X R11, R20, UR15, RZ, P5, !PT ;  /* 0x0000000f140b3c10 */ /* 0x000fe2000affe4ff */
[----:B------:R-:W5:Y:S01]  /*0760*/  @P3 LDG.E R16, desc[UR22][R30.64] ;  /* 0x000000161e103981 */ /* 0x000f62000c1e1900 */
[----:B------:R-:W-:-:S02]  /*0770*/  MOV R0, RZ ;  /* 0x000000ff00007202 */ /* 0x000fc40000000f00 */
[----:B------:R-:W-:Y:S01]  /*0780*/  @P3 IADD3.X R13, R20, UR13, RZ, P6, !PT ;  /* 0x0000000d140d3c10 */ /* 0x000fe2000b7fe4ff */
[----:B------:R3:W5:Y:S01]  /*0790*/  @P3 LDG.E R14, desc[UR22][R8.64] ;  /* 0x00000016080e3981 */ /* 0x000762000c1e1900 */
[C---:B--2---:R-:W-:Y:S02]  /*07a0*/  IADD3 R2, P4, R6.reuse, UR14, RZ ;  /* 0x0000000e06027c10 */ /* 0x044fe4000ff9e0ff */
[C---:B-1----:R-:W-:Y:S01]  /*07b0*/  IADD3 R4, P5, R6.reuse, UR16, RZ ;  /* 0x0000001006047c10 */ /* 0x042fe2000ffbe0ff */
[----:B------:R1:W5:Y:S01]  /*07c0*/  @P3 LDG.E R15, desc[UR22][R10.64] ;  /* 0x000000160a0f3981 */ /* 0x000362000c1e1900 */
[----:B------:R-:W-:Y:S02]  /*07d0*/  IADD3 R6, P6, R6, UR8, RZ ;  /* 0x0000000806067c10 */ /* 0x000fe4000ffde0ff */
[C---:B------:R-:W-:Y:S01]  /*07e0*/  IADD3.X R3, R7.reuse, UR15, RZ, P4, !PT ;  /* 0x0000000f07037c10 */ /* 0x040fe2000a7fe4ff */
[----:B------:R2:W5:Y:S01]  /*07f0*/  @P3 LDG.E R0, desc[UR22][R12.64] ;  /* 0x000000160c003981 */ /* 0x000562000c1e1900 */
[----:B------:R-:W-:-:S02]  /*0800*/  IADD3.X R5, R7, UR17, RZ, P5, !PT ;  /* 0x0000001107057c10 */ /* 0x000fc4000affe4ff */
[----:B------:R-:W-:Y:S02]  /*0810*/  IADD3.X R7, R7, UR9, RZ, P6, !PT ;  /* 0x0000000907077c10 */ /* 0x000fe4000b7fe4ff */
[C---:B---3--:R-:W-:Y:S02]  /*0820*/  IADD3 R8, P4, R28.reuse, UR14, RZ ;  /* 0x0000000e1c087c10 */ /* 0x048fe4000ff9e0ff */
[C---:B-1----:R-:W-:Y:S02]  /*0830*/  IADD3 R10, P5, R28.reuse, UR16, RZ ;  /* 0x000000101c0a7c10 */ /* 0x042fe4000ffbe0ff */
[----:B--2---:R-:W-:Y:S02]  /*0840*/  IADD3 R12, P6, R28, UR8, RZ ;  /* 0x000000081c0c7c10 */ /* 0x004fe4000ffde0ff */
[----:B------:R-:W-:Y:S02]  /*0850*/  CS2R R30, SRZ ;  /* 0x00000000001e7805 */ /* 0x000fe4000001ff00 */
[----:B------:R-:W-:Y:S01]  /*0860*/  CS2R R32, SRZ ;  /* 0x0000000000207805 */ /* 0x000fe2000001ff00 */
[----:B------:R-:W-:Y:S01]  /*0870*/  IMAD.MOV.U32 R28, RZ, RZ, RZ ;  /* 0x000000ffff1c7224 */ /* 0x000fe200078e00ff */
[----:B------:R-:W-:-:S02]  /*0880*/  IADD3.X R9, R27, UR15, RZ, P4, !PT ;  /* 0x0000000f1b097c10 */ /* 0x000fc4000a7fe4ff */
[C---:B------:R-:W-:Y:S01]  /*0890*/  IADD3.X R11, R27.reuse, UR17, RZ, P5, !PT ;  /* 0x000000111b0b7c10 */ /* 0x040fe2000affe4ff */
[----:B------:R1:W5:Y:S01]  /*08a0*/  @P0 LDG.E R31, desc[UR22][R2.64] ;  /* 0x00000016021f0981 */ /* 0x000362000c1e1900 */
[----:B------:R-:W-:-:S03]  /*08b0*/  IADD3.X R13, R27, UR9, RZ, P6, !PT ;  /* 0x000000091b0d7c10 */ /* 0x000fc6000b7fe4ff */
[----:B------:R1:W5:Y:S04]  /*08c0*/  @P0 LDG.E R32, desc[UR22][R4.64] ;  /* 0x0000001604200981 */ /* 0x000368000c1e1900 */
[----:B------:R1:W5:Y:S04]  /*08d0*/  @P0 LDG.E R33, desc[UR22][R6.64] ;  /* 0x0000001606210981 */ /* 0x000368000c1e1900 */
[----:B------:R1:W5:Y:S04]  /*08e0*/  @P1 LDG.E R30, desc[UR22][R8.64] ;  /* 0x00000016081e1981 */ /* 0x000368000c1e1900 */
[----:B------:R1:W5:Y:S04]  /*08f0*/  @P1 LDG.E R28, desc[UR22][R10.64] ;  /* 0x000000160a1c1981 */ /* 0x000368000c1e1900 */
[----:B------:R1:W5:Y:S01]  /*0900*/  @P1 LDG.E R35, desc[UR22][R12.64] ;  /* 0x000000160c231981 */ /* 0x000362000c1e1900 */
[----:B------:R-:W-:-:S13]  /*0910*/  ISETP.NE.AND P4, PT, RZ, UR25, PT ;  /* 0x00000019ff007c0c */ /* 0x000fda000bf85270 */
[----:B-1---5:R-:W-:Y:S05]  /*0920*/  @!P4 BRA `(.L_x_48) ;  /* 0x0000000000ccc947 */ /* 0x022fea0003800000 */
[C---:B-----5:R-:W-:Y:S01]  /*0930*/  FMUL.FTZ R37, R26.reuse, UR19 ;  /* 0x000000131a257c20 */ /* 0x060fe20008410000 */
[----:B------:R-:W-:-:S03]  /*0940*/  FMUL.FTZ R27, R26, UR18 ;  /* 0x000000121a1b7c20 */ /* 0x000fc60008410000 */
[----:B------:R-:W-:Y:S01]  /*0950*/  FMUL.FTZ R26, R37, R26 ;  /* 0x0000001a251a7220 */ /* 0x000fe20000410000 */
[----:B------:R-:W-:Y:S01]  /*0960*/  FFMA.FTZ R27, R32, UR31, R27 ;  /* 0x0000001f201b7c23 */ /* 0x000fe2000801001b */
[----:B------:R-:W-:Y:S01]  /*0970*/  FMUL.FTZ R32, R25, UR19 ;  /* 0x0000001319207c20 */ /* 0x000fe20008410000 */
[----:B------:R-:W-:Y:S01]  /*0980*/  FMUL.FTZ R37, R0, UR18 ;  /* 0x0000001200257c20 */ /* 0x000fe20008410000 */
[----:B------:R-:W-:Y:S02]  /*0990*/  FFMA.FTZ R33, R33, UR32, R26 ;  /* 0x0000002021217c23 */ /* 0x000fe4000801001a */
[----:B------:R-:W1:Y:S01]  /*09a0*/  MUFU.RCP R26, UR26 ;  /* 0x0000001a001a7d08 */ /* 0x000e620008001000 */
[----:B------:R-:W-:Y:S01]  /*09b0*/  FMUL.FTZ R32, R32, R25 ;  /* 0x0000001920207220 */ /* 0x000fe20000410000 */
[----:B------:R-:W-:Y:S01]  /*09c0*/  FMUL.FTZ R25, R25, UR18 ;  /* 0x0000001219197c20 */ /* 0x000fe20008410000 */
[----:B------:R-:W-:Y:S01]  /*09d0*/  FFMA.FTZ R14, R14, UR31, R37 ;  /* 0x0000001f0e0e7c23 */ /* 0x000fe20008010025 */
[----:B------:R-:W-:Y:S01]  /*09e0*/  FMUL.FTZ R37, R0, UR19 ;  /* 0x0000001300257c20 */ /* 0x000fe20008410000 */
[----:B------:R-:W-:Y:S01]  /*09f0*/  FFMA.FTZ R35, R35, UR32, R32 ;  /* 0x0000002023237c23 */ /* 0x000fe20008010020 */
[----:B------:R-:W-:Y:S01]  /*0a00*/  FFMA.FTZ R25, R28, UR31, R25 ;  /* 0x0000001f1c197c23 */ /* 0x000fe20008010019 */
[----:B------:R-:W-:Y:S01]  /*0a10*/  FMUL.FTZ R28, R17, UR18 ;  /* 0x00000012111c7c20 */ /* 0x000fe20008410000 */
[----:B------:R-:W-:-:S02]  /*0a20*/  FMUL.FTZ R37, R37, R0 ;  /* 0x0000000025257220 */ /* 0x000fc40000410000 */
[----:B------:R-:W2:Y:S01]  /*0a30*/  MUFU.RCP R0, UR33 ;  /* 0x0000002100007d08 */ /* 0x000ea20008001000 */
[----:B------:R-:W-:Y:S01]  /*0a40*/  FFMA.FTZ R21, R21, UR31, R28 ;  /* 0x0000001f15157c23 */ /* 0x000fe2000801001c */
[----:B------:R-:W-:Y:S01]  /*0a50*/  FMUL.FTZ R28, R17, UR19 ;  /* 0x00000013111c7c20 */ /* 0x000fe20008410000 */
[----:B------:R-:W-:Y:S01]  /*0a60*/  FFMA.FTZ R37, R16, UR32, R37 ;  /* 0x0000002010257c23 */ /* 0x000fe20008010025 */
[-C--:B-1----:R-:W-:Y:S02]  /*0a70*/  FMUL.FTZ R32, R33, R26.reuse ;  /* 0x0000001a21207220 */ /* 0x082fe40000410000 */
[----:B------:R-:W-:Y:S01]  /*0a80*/  FMUL.FTZ R17, R28, R17 ;  /* 0x000000111c117220 */ /* 0x000fe20000410000 */
[----:B------:R-:W-:-:S03]  /*0a90*/  FMUL.FTZ R36, R35, R26 ;  /* 0x0000001a23247220 */ /* 0x000fc60000410000 */
[----:B------:R-:W-:Y:S01]  /*0aa0*/  FFMA.FTZ R17, R22, UR32, R17 ;  /* 0x0000002016117c23 */ /* 0x000fe20008010011 */
[----:B------:R-:W1:Y:S01]  /*0ab0*/  MUFU.SQRT R32, R32 ;  /* 0x0000002000207308 */ /* 0x000e620000002000 */
[----:B--2---:R-:W-:-:S07]  /*0ac0*/  FMUL.FTZ R16, R27, R0 ;  /* 0x000000001b107220 */ /* 0x004fce0000410000 */
[----:B------:R-:W2:Y:S01]  /*0ad0*/  MUFU.SQRT R28, R36 ;  /* 0x00000024001c7308 */ /* 0x000ea20000002000 */
[----:B-1----:R-:W-:Y:S01]  /*0ae0*/  FADD.FTZ R34, R32, UR27 ;  /* 0x0000001b20227e21 */ /* 0x002fe20008010000 */
[----:B------:R-:W-:-:S06]  /*0af0*/  FMUL.FTZ R32, R21, R0 ;  /* 0x0000000015207220 */ /* 0x000fcc0000410000 */
[----:B------:R1:W3:Y:S01]  /*0b00*/  MUFU.RCP R22, R34 ;  /* 0x0000002200167308 */ /* 0x0002e20000001000 */
[----:B--2---:R-:W-:Y:S01]  /*0b10*/  FADD.FTZ R28, R28, UR27 ;  /* 0x0000001b1c1c7e21 */ /* 0x004fe20008010000 */
[-C--:B-1----:R-:W-:Y:S01]  /*0b20*/  FMUL.FTZ R34, R17, R26.reuse ;  /* 0x0000001a11227220 */ /* 0x082fe20000410000 */
[----:B------:R-:W-:-:S05]  /*0b30*/  FMUL.FTZ R26, R37, R26 ;  /* 0x0000001a251a7220 */ /* 0x000fca0000410000 */
[----:B------:R-:W1:Y:S01]  /*0b40*/  MUFU.RCP R28, R28 ;  /* 0x0000001c001c7308 */ /* 0x000e620000001000 */
[----:B---3--:R-:W-:Y:S01]  /*0b50*/  FMUL.FTZ R22, R16, R22 ;  /* 0x0000001610167220 */ /* 0x008fe20000410000 */
[-C--:B------:R-:W-:Y:S01]  /*0b60*/  FMUL.FTZ R16, R25, R0.reuse ;  /* 0x0000000019107220 */ /* 0x080fe20000410000 */
[----:B------:R-:W-:-:S05]  /*0b70*/  FMUL.FTZ R0, R14, R0 ;  /* 0x000000000e007220 */ /* 0x000fca0000410000 */
[----:B------:R-:W2:Y:S01]  /*0b80*/  MUFU.SQRT R34, R34 ;  /* 0x0000002200227308 */ /* 0x000ea20000002000 */
[----:B-1----:R-:W-:-:S07]  /*0b90*/  FMUL.FTZ R16, R16, R28 ;  /* 0x0000001c10107220 */ /* 0x002fce0000410000 */
[----:B------:R-:W1:Y:S01]  /*0ba0*/  MUFU.SQRT R26, R26 ;  /* 0x0000001a001a7308 */ /* 0x000e620000002000 */
[----:B--2---:R-:W-:-:S07]  /*0bb0*/  FADD.FTZ R36, R34, UR27 ;  /* 0x0000001b22247e21 */ /* 0x004fce0008010000 */
[----:B------:R-:W2:Y:S01]  /*0bc0*/  MUFU.RCP R36, R36 ;  /* 0x0000002400247308 */ /* 0x000ea20000001000 */
[----:B-1----:R-:W-:Y:S01]  /*0bd0*/  FADD.FTZ R26, R26, UR27 ;  /* 0x0000001b1a1a7e21 */ /* 0x002fe20008010000 */
[----:B--2---:R-:W-:-:S06]  /*0be0*/  FMUL.FTZ R28, R32, R36 ;  /* 0x00000024201c7220 */ /* 0x004fcc0000410000 */
[----:B------:R-:W1:Y:S01]  /*0bf0*/  MUFU.RCP R32, R26 ;  /* 0x0000001a00207308 */ /* 0x000e620000001000 */
[----:B------:R-:W-:Y:S01]  /*0c00*/  FFMA.FTZ R28, R18, UR28, R28 ;  /* 0x0000001c121c7c23 */ /* 0x000fe2000801001c */
[----:B-1----:R-:W-:Y:S01]  /*0c10*/  FMUL.FTZ R34, R0, R32 ;  /* 0x0000002000227220 */ /* 0x002fe20000410000 */
[----:B------:R-:W-:Y:S01]  /*0c20*/  FFMA.FTZ R32, R30, UR28, R16 ;  /* 0x0000001c1e207c23 */ /* 0x000fe20008010010 */
[----:B------:R-:W-:Y:S02]  /*0c30*/  FFMA.FTZ R0, R31, UR28, R22 ;  /* 0x0000001c1f007c23 */ /* 0x000fe40008010016 */
[----:B------:R-:W-:Y:S01]  /*0c40*/  FFMA.FTZ R16, R15, UR28, R34 ;  /* 0x0000001c0f107c23 */ /* 0x000fe20008010022 */
[----:B------:R-:W-:Y:S06]  /*0c50*/  BRA `(.L_x_49) ;  /* 0x0000000000c87947 */ /* 0x000fec0003800000 */
.L_x_48:
[----:B-----5:R-:W-:Y:S01]  /*0c60*/  FFMA.FTZ R26, R31, UR28, R26 ;  /* 0x0000001c1f1a7c23 */ /* 0x020fe2000801001a */
[----:B------:R-:W-:-:S03]  /*0c70*/  FFMA.FTZ R17, R18, UR28, R17 ;  /* 0x0000001c12117c23 */ /* 0x000fc60008010011 */
[C---:B------:R-:W-:Y:S01]  /*0c80*/  FMUL.FTZ R37, R26.reuse, UR19 ;  /* 0x000000131a257c20 */ /* 0x040fe20008410000 */
[----:B------:R-:W-:-:S03]  /*0c90*/  FMUL.FTZ R27, R26, UR18 ;  /* 0x000000121a1b7c20 */ /* 0x000fc60008410000 */
[----:B------:R-:W-:Y:S01]  /*0ca0*/  FMUL.FTZ R26, R26, R37 ;  /* 0x000000251a1a7220 */ /* 0x000fe20000410000 */
[----:B------:R-:W-:Y:S01]  /*0cb0*/  FFMA.FTZ R27, R32, UR31, R27 ;  /* 0x0000001f201b7c23 */ /* 0x000fe2000801001b */
[----:B------:R-:W-:Y:S02]  /*0cc0*/  FFMA.FTZ R32, R30, UR28, R25 ;  /* 0x0000001c1e207c23 */ /* 0x000fe40008010019 */
[----:B------:R-:W-:Y:S02]  /*0cd0*/  FFMA.FTZ R33, R33, UR32, R26 ;  /* 0x0000002021217c23 */ /* 0x000fe4000801001a */
[----:B------:R-:W1:Y:S01]  /*0ce0*/  MUFU.RCP R26, UR26 ;  /* 0x0000001a001a7d08 */ /* 0x000e620008001000 */
[C---:B------:R-:W-:Y:S01]  /*0cf0*/  FMUL.FTZ R37, R32.reuse, UR19 ;  /* 0x0000001320257c20 */ /* 0x040fe20008410000 */
[----:B------:R-:W-:-:S03]  /*0d00*/  FMUL.FTZ R25, R32, UR18 ;  /* 0x0000001220197c20 */ /* 0x000fc60008410000 */
[----:B------:R-:W-:Y:S01]  /*0d10*/  FMUL.FTZ R32, R32, R37 ;  /* 0x0000002520207220 */ /* 0x000fe20000410000 */
[----:B------:R-:W-:Y:S01]  /*0d20*/  FFMA.FTZ R25, R28, UR31, R25 ;  /* 0x0000001f1c197c23 */ /* 0x000fe20008010019 */
[----:B------:R-:W-:Y:S02]  /*0d30*/  FMUL.FTZ R28, R17, UR19 ;  /* 0x00000013111c7c20 */ /* 0x000fe40008410000 */
[----:B------:R-:W-:Y:S02]  /*0d40*/  FFMA.FTZ R35, R35, UR32, R32 ;  /* 0x0000002023237c23 */ /* 0x000fe40008010020 */
[C---:B------:R-:W-:Y:S01]  /*0d50*/  FMUL.FTZ R37, R17.reuse, R28 ;  /* 0x0000001c11257220 */ /* 0x040fe20000410000 */
[----:B------:R-:W-:Y:S01]  /*0d60*/  FMUL.FTZ R28, R17, UR18 ;  /* 0x00000012111c7c20 */ /* 0x000fe20008410000 */
[-C--:B-1----:R-:W-:Y:S02]  /*0d70*/  FMUL.FTZ R32, R33, R26.reuse ;  /* 0x0000001a21207220 */ /* 0x082fe40000410000 */
[----:B------:R-:W-:Y:S01]  /*0d80*/  FFMA.FTZ R17, R22, UR32, R37 ;  /* 0x0000002016117c23 */ /* 0x000fe20008010025 */
[----:B------:R-:W-:Y:S01]  /*0d90*/  FFMA.FTZ R22, R15, UR28, R0 ;  /* 0x0000001c0f167c23 */ /* 0x000fe20008010000 */
[----:B------:R-:W-:Y:S01]  /*0da0*/  FFMA.FTZ R21, R21, UR31, R28 ;  /* 0x0000001f15157c23 */ /* 0x000fe2000801001c */
[----:B------:R-:W-:Y:S01]  /*0db0*/  FMUL.FTZ R28, R35, R26 ;  /* 0x0000001a231c7220 */ /* 0x000fe20000410000 */
[----:B------:R-:W1:Y:S01]  /*0dc0*/  MUFU.SQRT R32, R32 ;  /* 0x0000002000207308 */ /* 0x000e620000002000 */
[----:B------:R-:W-:-:S04]  /*0dd0*/  FMUL.FTZ R37, R22, UR18 ;  /* 0x0000001216257c20 */ /* 0x000fc80008410000 */
[----:B------:R-:W-:Y:S01]  /*0de0*/  FFMA.FTZ R14, R14, UR31, R37 ;  /* 0x0000001f0e0e7c23 */ /* 0x000fe20008010025 */
[C---:B------:R-:W-:Y:S02]  /*0df0*/  FMUL.FTZ R37, R22.reuse, UR19 ;  /* 0x0000001316257c20 */ /* 0x040fe40008410000 */
[----:B------:R-:W2:Y:S02]  /*0e00*/  MUFU.SQRT R28, R28 ;  /* 0x0000001c001c7308 */ /* 0x000ea40000002000 */
[----:B------:R-:W-:-:S04]  /*0e10*/  FMUL.FTZ R37, R22, R37 ;  /* 0x0000002516257220 */ /* 0x000fc80000410000 */
[----:B------:R-:W-:Y:S01]  /*0e20*/  FFMA.FTZ R37, R16, UR32, R37 ;  /* 0x0000002010257c23 */ /* 0x000fe20008010025 */
[----:B-1----:R-:W-:Y:S01]  /*0e30*/  FADD.FTZ R34, R32, UR27 ;  /* 0x0000001b20227e21 */ /* 0x002fe20008010000 */
[----:B------:R-:W1:Y:S01]  /*0e40*/  MUFU.RCP R22, UR33 ;  /* 0x0000002100167d08 */ /* 0x000e620008001000 */
[----:B--2---:R-:W-:-:S07]  /*0e50*/  FADD.FTZ R36, R28, UR27 ;  /* 0x0000001b1c247e21 */ /* 0x004fce0008010000 */
[----:B------:R2:W3:Y:S01]  /*0e60*/  MUFU.RCP R0, R34 ;  /* 0x0000002200007308 */ /* 0x0004e20000001000 */
[----:B-1----:R-:W-:-:S07]  /*0e70*/  FMUL.FTZ R16, R27, R22 ;  /* 0x000000161b107220 */ /* 0x002fce0000410000 */
[----:B------:R-:W1:Y:S01]  /*0e80*/  MUFU.RCP R32, R36 ;  /* 0x0000002400207308 */ /* 0x000e620000001000 */
[-C--:B--2---:R-:W-:Y:S01]  /*0e90*/  FMUL.FTZ R34, R17, R26.reuse ;  /* 0x0000001a11227220 */ /* 0x084fe20000410000 */
[----:B------:R-:W-:Y:S01]  /*0ea0*/  FMUL.FTZ R26, R37, R26 ;  /* 0x0000001a251a7220 */ /* 0x000fe20000410000 */
[----:B------:R-:W-:Y:S01]  /*0eb0*/  FMUL.FTZ R28, R21, R22 ;  /* 0x00000016151c7220 */ /* 0x000fe20000410000 */
[----:B---3--:R-:W-:-:S04]  /*0ec0*/  FMUL.FTZ R0, R16, R0 ;  /* 0x0000000010007220 */ /* 0x008fc80000410000 */
[----:B------:R-:W2:Y:S01]  /*0ed0*/  MUFU.SQRT R34, R34 ;  /* 0x0000002200227308 */ /* 0x000ea20000002000 */
[----:B------:R-:W-:-:S04]  /*0ee0*/  FMUL.FTZ R16, R25, R22 ;  /* 0x0000001619107220 */ /* 0x000fc80000410000 */
[----:B-1----:R-:W-:-:S03]  /*0ef0*/  FMUL.FTZ R32, R16, R32 ;  /* 0x0000002010207220 */ /* 0x002fc60000410000 */
[----:B------:R-:W1:Y:S01]  /*0f00*/  MUFU.SQRT R26, R26 ;  /* 0x0000001a001a7308 */ /* 0x000e620000002000 */
[----:B--2---:R-:W-:-:S07]  /*0f10*/  FADD.FTZ R34, R34, UR27 ;  /* 0x0000001b22227e21 */ /* 0x004fce0008010000 */
[----:B------:R-:W2:Y:S01]  /*0f20*/  MUFU.RCP R16, R34 ;  /* 0x0000002200107308 */ /* 0x000ea20000001000 */
[----:B-1----:R-:W-:-:S07]  /*0f30*/  FADD.FTZ R36, R26, UR27 ;  /* 0x0000001b1a247e21 */ /* 0x002fce0008010000 */
[----:B------:R-:W1:Y:S01]  /*0f40*/  MUFU.RCP R36, R36 ;  /* 0x0000002400247308 */ /* 0x000e620000001000 */
[----:B--2---:R-:W-:Y:S01]  /*0f50*/  FMUL.FTZ R28, R28, R16 ;  /* 0x000000101c1c7220 */ /* 0x004fe20000410000 */
[----:B------:R-:W-:-:S04]  /*0f60*/  FMUL.FTZ R16, R14, R22 ;  /* 0x000000160e107220 */ /* 0x000fc80000410000 */
[----:B-1----:R-:W-:-:S07]  /*0f70*/  FMUL.FTZ R16, R16, R36 ;  /* 0x0000002410107220 */ /* 0x002fce0000410000 */
.L_x_49:
[----:B------:R-:W-:Y:S01]  /*0f80*/  FFMA.FTZ R31, -R0, UR29, R31 ;  /* 0x0000001d001f7c23 */ /* 0x000fe2000801011f */
[----:B------:R-:W-:Y:S01]  /*0f90*/  FFMA.FTZ R32, -R32, UR29, R30 ;  /* 0x0000001d20207c23 */ /* 0x000fe2000801011e */
[----:B------:R-:W-:Y:S01]  /*0fa0*/  BSSY B0, `(.L_x_50) ;  /* 0x0000012000007945 */ /* 0x000fe20003800000 */
[----:B------:R-:W-:Y:S02]  /*0fb0*/  FFMA.FTZ R28, -R28, UR29, R18 ;  /* 0x0000001d1c1c7c23 */ /* 0x000fe40008010112 */
        /* <DEDUP_REMOVED lines=16> */
.L_x_51:
[----:B------:R-:W-:Y:S05]  /*10c0*/  BSYNC B0 ;  /* 0x0000000000007941 */ /* 0x000fea0003800000 */
.L_x_50:
[----:B------:R-:W-:Y:S01]  /*10d0*/  BSSY B0, `(.L_x_52) ;  /* 0x000000c000007945 */ /* 0x000fe20003800000 */
[----:B------:R-:W-:-:S03]  /*10e0*/  FFMA.FTZ R15, -R16, UR29, R15 ;  /* 0x0000001d100f7c23 */ /* 0x000fc6000801010f */
        /* <DEDUP_REMOVED lines=10> */
.L_x_53:
[----:B------:R-:W-:Y:S05]  /*1190*/  BSYNC B0 ;  /* 0x0000000000007941 */ /* 0x000fea0003800000 */
.L_x_52:
[----:B------:R-:W-:-:S04]  /*11a0*/  ULEA UR4, UP0, UR20, UR4, 0x2 ;  /* 0x0000000414047291 */ /* 0x000fc8000f80103f */
[----:B------:R-:W-:Y:S02]  /*11b0*/  UIADD3.X UR5, URZ, UR5, URZ, UP0, !UPT ;  /* 0x000000053f057290 */ /* 0x000fe400087fe43f */
[----:B------:R-:W-:Y:S02]  /*11c0*/  UISETP.LT.U32.AND UP1, UPT, UR4, UR24, UPT ;  /* 0x000000180400728c */ /* 0x000fe4000bf21070 */
[----:B------:R-:W-:Y:S02]  /*11d0*/  UISETP.GE.U32.AND UP0, UPT, UR4, UR30, UPT ;  /* 0x0000001e0400728c */ /* 0x000fe4000bf06070 */
[----:B------:R-:W-:Y:S02]  /*11e0*/  MOV R0, UR5 ;  /* 0x0000000500007c02 */ /* 0x000fe40008000f00 */
[----:B------:R-:W-:Y:S01]  /*11f0*/  UISETP.GE.AND.EX UP0, UPT, UR5, UR21, UPT, UP0 ;  /* 0x000000150500728c */ /* 0x000fe2000bf06300 */
[----:B------:R-:W-:-:S04]  /*1200*/  PLOP3.LUT P0, PT, PT, PT, UP1, 0x80, 0x0 ;  /* 0x000000000000781c */ /* 0x000fc80003f0f018 */
[----:B------:R-:W-:Y:S02]  /*1210*/  ISETP.LT.AND.EX P0, PT, R0, UR10, PT, P0 ;  /* 0x0000000a00007c0c */ /* 0x000fe4000bf01300 */
[----:B------:R-:W-:-:S13]  /*1220*/  PLOP3.LUT P1, PT, PT, PT, UP0, 0x80, 0x0 ;  /* 0x000000000000781c */ /* 0x000fda0003f2f008 */
[----:B------:R-:W-:Y:S05]  /*1230*/  @!P1 BRA P0, `(.L_x_54) ;  /* 0xfffffff000249947 */ /* 0x000fea000003ffff */
[----:B------:R-:W-:Y:S05]  /*1240*/  EXIT ;  /* 0x000000000000794d */ /* 0x000fea0003800000 */
.L_x_55:
        /* <DEDUP_REMOVED lines=11> */
.L_x_78:


//--------------------- .text._Z25multi_tensor_apply_kernelI18TensorListMetadataILi4EE11AdamFunctorIdlEJffffff10adamMode_tfEEvlPViT_T0_DpT1_ --------------------------
	.section	.text._Z25multi_tensor_apply_kernelI18TensorListMetadataILi4EE11AdamFunctorIdlEJffffff10adamMode_tfEEvlPViT_T0_DpT1_,"ax",@progbits
	.align	128
        .global         _Z25multi_tensor_apply_kernelI18TensorListMetadataILi4EE11AdamFunctorIdlEJffffff10adamMode_tfEEvlPViT_T0_DpT1_
        .type           _Z25multi_tensor_apply_kernelI18TensorListMetadataILi4EE11AdamFunctorIdlEJffffff10adamMode_tfEEvlPViT_T0_DpT1_,@function
        .size           _Z25multi_tensor_apply_kernelI18TensorListMetadataILi4EE11AdamFunctorIdlEJffffff10adamMode_tfEEvlPViT_T0_DpT1_,(.L_x_79 - _Z25multi_tensor_apply_kernelI18TensorListMetadataILi4EE11AdamFunctorIdlEJffffff10adamMode_tfEEvlPViT_T0_DpT1_)
        .other          _Z25multi_tensor_apply_kernelI18TensorListMetadataILi4EE11AdamFunctorIdlEJffffff10adamMode_tfEEvlPViT_T0_DpT1_,@"STO_CUDA_ENTRY STV_DEFAULT"
_Z25multi_tensor_apply_kernelI18TensorListMetadataILi4EE11AdamFunctorIdlEJffffff10adamMode_tfEEvlPViT_T0_DpT1_:
.text._Z25multi_tensor_apply_kernelI18TensorListMetadataILi4EE11AdamFunctorIdlEJffffff10adamMode_tfEEvlPViT_T0_DpT1_:
        /* <DEDUP_REMOVED lines=45> */
.L_x_70:
[----:B-1----:R-:W-:Y:S02]  /*02d0*/  IADD3 R6, R2, UR4, RZ ;  /* 0x0000000402067c10 */ /* 0x002fe4000fffe0ff */
[----:B------:R-:W-:Y:S02]  /*02e0*/  MOV R5, UR10 ;  /* 0x0000000a00057c02 */ /* 0x000fe40008000f00 */
[C---:B------:R-:W-:Y:S02]  /*02f0*/  ISETP.LT.U32.AND P1, PT, R6.reuse, UR24, PT ;  /* 0x0000001806007c0c */ /* 0x040fe4000bf21070 */
[----:B------:R-:W-:Y:S02]  /*0300*/  SHF.R.S32.HI R0, RZ, 0x1f, R6 ;  /* 0x0000001fff007819 */ /* 0x000fe40000011406 */
[----:B------:R-:W-:Y:S02]  /*0310*/  IADD3 R3, P0, R6, UR6, RZ ;  /* 0x0000000606037c10 */ /* 0x000fe4000ff1e0ff */
[----:B------:R-:W-:-:S02]  /*0320*/  ISETP.GT.AND.EX P1, PT, R5, R0, PT, P1 ;  /* 0x000000000500720c */ /* 0x000fc40003f24310 */
[----:B------:R-:W-:Y:S02]  /*0330*/  IADD3.X R4, R0, UR11, RZ, P0, !PT ;  /* 0x0000000b00047c10 */ /* 0x000fe400087fe4ff */
[C---:B------:R-:W-:Y:S02]  /*0340*/  IADD3 R0, R6.reuse, UR20, RZ ;  /* 0x0000001406007c10 */ /* 0x040fe4000fffe0ff */
[----:B------:R-:W-:Y:S02]  /*0350*/  ISETP.LT.AND P1, PT, R6, UR30, P1 ;  /* 0x0000001e06007c0c */ /* 0x000fe40008f21270 */
[C---:B------:R-:W-:Y:S02]  /*0360*/  SHF.L.U64.HI R5, R3.reuse, 0x3, R4 ;  /* 0x0000000303057819 */ /* 0x040fe40000010204 */
[----:B------:R-:W-:Y:S02]  /*0370*/  SHF.L.U32 R16, R3, 0x3, RZ ;  /* 0x0000000303107819 */ /* 0x000fe400000006ff */
[----:B------:R-:W-:-:S02]  /*0380*/  MOV R4, UR10 ;  /* 0x0000000a00047c02 */ /* 0x000fc40008000f00 */
[----:B------:R-:W-:Y:S02]  /*0390*/  ISETP.LT.U32.AND P2, PT, R0, UR24, PT ;  /* 0x0000001800007c0c */ /* 0x000fe4000bf41070 */
[----:B------:R-:W-:Y:S02]  /*03a0*/  SHF.R.S32.HI R3, RZ, 0x1f, R0 ;  /* 0x0000001fff037819 */ /* 0x000fe40000011400 */
[----:B------:R-:W-:Y:S02]  /*03b0*/  IADD3 R20, P0, R16, UR14, RZ ;  /* 0x0000000e10147c10 */ /* 0x000fe4000ff1e0ff */
[----:B------:R-:W-:Y:S02]  /*03c0*/  ISETP.GT.AND.EX P2, PT, R4, R3, PT, P2 ;  /* 0x000000030400720c */ /* 0x000fe40003f44320 */
[----:B------:R-:W-:Y:S02]  /*03d0*/  @P1 IADD3 R24, P4, R16, UR12, RZ ;  /* 0x0000000c10181c10 */ /* 0x000fe4000ff9e0ff */
[----:B------:R-:W-:-:S02]  /*03e0*/  ISETP.LT.AND P2, PT, R0, UR30, P2 ;  /* 0x0000001e00007c0c */ /* 0x000fc40009741270 */
[C---:B------:R-:W-:Y:S02]  /*03f0*/  IADD3.X R21, R5.reuse, UR15, RZ, P0, !PT ;  /* 0x0000000f05157c10 */ /* 0x040fe400087fe4ff */
[----:B------:R-:W-:Y:S02]  /*0400*/  IADD3 R4, P5, R0, UR6, RZ ;  /* 0x0000000600047c10 */ /* 0x000fe4000ffbe0ff */
[C---:B------:R-:W-:Y:S01]  /*0410*/  IADD3 R18, P0, R16.reuse, UR16, RZ ;  /* 0x0000001010127c10 */ /* 0x040fe2000ff1e0ff */
[----:B------:R-:W2:Y:S01]  /*0420*/  @P1 LDG.E.64 R36, desc[UR22][R20.64] ;  /* 0x0000001614241981 */ /* 0x000ea2000c1e1b00 */
[----:B------:R-:W-:Y:S02]  /*0430*/  @P1 IADD3.X R25, R5, UR13, RZ, P4, !PT ;  /* 0x0000000d05191c10 */ /* 0x000fe4000a7fe4ff */
[----:B------:R-:W-:Y:S02]  /*0440*/  IADD3 R16, P3, R16, UR8, RZ ;  /* 0x0000000810107c10 */ /* 0x000fe4000ff7e0ff */
[----:B------:R-:W-:-:S02]  /*0450*/  IADD3.X R3, R3, UR11, RZ, P5, !PT ;  /* 0x0000000b03037c10 */ /* 0x000fc4000affe4ff */
[C---:B------:R-:W-:Y:S01]  /*0460*/  IADD3.X R19, R5.reuse, UR17, RZ, P0, !PT ;  /* 0x0000001105137c10 */ /* 0x040fe200087fe4ff */
[----:B------:R-:W3:Y:S01]  /*0470*/  @P1 LDG.E.64 R24, desc[UR22][R24.64] ;  /* 0x0000001618181981 */ /* 0x000ee2000c1e1b00 */
[C---:B------:R-:W-:Y:S02]  /*0480*/  SHF.L.U32 R10, R4.reuse, 0x3, RZ ;  /* 0x00000003040a7819 */ /* 0x040fe400000006ff */
[----:B------:R-:W-:Y:S01]  /*0490*/  IADD3.X R17, R5, UR9, RZ, P3, !PT ;  /* 0x0000000905117c10 */ /* 0x000fe20009ffe4ff */
[----:B------:R-:W4:Y:S01]  /*04a0*/  @P1 LDG.E.64 R34, desc[UR22][R18.64] ;  /* 0x0000001612221981 */ /* 0x000f22000c1e1b00 */
[----:B------:R-:W-:Y:S02]  /*04b0*/  SHF.L.U64.HI R3, R4, 0x3, R3 ;  /* 0x0000000304037819 */ /* 0x000fe40000010203 */
[----:B------:R-:W-:Y:S01]  /*04c0*/  @P2 IADD3 R32, P0, R10, UR12, RZ ;  /* 0x0000000c0a202c10 */ /* 0x000fe2000ff1e0ff */
[----:B------:R-:W5:Y:S03]  /*04d0*/  @P1 LDG.E.64 R26, desc[UR22][R16.64] ;  /* 0x00000016101a1981 */ /* 0x000f66000c1e1b00 */
[----:B------:R-:W-:-:S02]  /*04e0*/  @P2 IADD3.X R33, R3, UR13, RZ, P0, !PT ;  /* 0x0000000d03212c10 */ /* 0x000fc400087fe4ff */
[----:B------:R-:W-:-:S04]  /*04f0*/  IADD3 R14, P0, R10, UR14, RZ ;  /* 0x0000000e0a0e7c10 */ /* 0x000fc8000ff1e0ff */
[----:B------:R-:W5:Y:S01]  /*0500*/  @P2 LDG.E.64 R32, desc[UR22][R32.64] ;  /* 0x0000001620202981 */ /* 0x000f62000c1e1b00 */
[----:B------:R-:W-:Y:S02]  /*0510*/  IADD3.X R15, R3, UR15, RZ, P0, !PT ;  /* 0x0000000f030f7c10 */ /* 0x000fe400087fe4ff */
[----:B------:R-:W-:-:S03]  /*0520*/  IADD3 R12, P0, R10, UR16, RZ ;  /* 0x000000100a0c7c10 */ /* 0x000fc6000ff1e0ff */
[----:B------:R-:W5:Y:S01]  /*0530*/  @P2 LDG.E.64 R6, desc[UR22][R14.64] ;  /* 0x000000160e062981 */ /* 0x000f62000c1e1b00 */
[----:B------:R-:W-:Y:S02]  /*0540*/  IADD3.X R13, R3, UR17, RZ, P0, !PT ;  /* 0x00000011030d7c10 */ /* 0x000fe400087fe4ff */
[----:B------:R-:W-:-:S03]  /*0550*/  IADD3 R10, P0, R10, UR8, RZ ;  /* 0x000000080a0a7c10 */ /* 0x000fc6000ff1e0ff */
[----:B------:R-:W5:Y:S01]  /*0560*/  @P2 LDG.E.64 R4, desc[UR22][R12.64] ;  /* 0x000000160c042981 */ /* 0x000f62000c1e1b00 */
[----:B------:R-:W-:-:S05]  /*0570*/  IADD3.X R11, R3, UR9, RZ, P0, !PT ;  /* 0x00000009030b7c10 */ /* 0x000fca00087fe4ff */
[----:B------:R-:W5:Y:S01]  /*0580*/  @P2 LDG.E.64 R8, desc[UR22][R10.64] ;  /* 0x000000160a082981 */ /* 0x000f62000c1e1b00 */
[----:B------:R-:W-:Y:S01]  /*0590*/  @P1 IMAD.MOV.U32 R22, RZ, RZ, -0x10000000 ;  /* 0xf0000000ff161424 */ /* 0x000fe200078e00ff */
[----:B------:R-:W-:Y:S02]  /*05a0*/  @P1 MOV R23, 0x380fffff ;  /* 0x380fffff00171802 */ /* 0x000fe40000000f00 */
[----:B------:R-:W-:Y:S02]  /*05b0*/  PLOP3.LUT P0, PT, PT, PT, PT, 0x80, 0x0 ;  /* 0x000000000000781c */ /* 0x000fe40003f0f070 */
[----:B------:R-:W-:Y:S01]  /*05c0*/  IADD3 R0, R0, UR20, RZ ;  /* 0x0000001400007c10 */ /* 0x000fe2000fffe0ff */
[----:B------:R-:W-:Y:S01]  /*05d0*/  IMAD.U32 R3, RZ, RZ, UR10 ;  /* 0x0000000aff037e24 */ /* 0x000fe2000f8e00ff */
[----:B------:R-:W-:Y:S01]  /*05e0*/  BSSY B0, `(.L_x_56) ;  /* 0x000005e000007945 */ /* 0x000fe20003800000 */
[--C-:B--2---:R-:W-:Y:S01]  /*05f0*/  @P1 DSETP.GEU.AND P3, PT, |R36|, R22.reuse, PT ;  /* 0x000000162400122a */ /* 0x104fe20003f6e200 */
[----:B------:R-:W1:Y:S05]  /*0600*/  @P1 F2F.F32.F64 R28, R36 ;  /* 0x00000024001c1310 */ /* 0x000e6a0000301000 */
[----:B------:R-:W-:Y:S01]  /*0610*/  @P1 PLOP3.LUT P0, PT, P3, PT, PT, 0x80, 0x0 ;  /* 0x000000000000181c */ /* 0x000fe20001f0f070 */
[----:B---3--:R-:W-:-:S02]  /*0620*/  @P1 DSETP.GEU.AND P4, PT, |R24|, R22, PT ;  /* 0x000000161800122a */ /* 0x008fc40003f8e200 */
[----:B------:R2:W-:Y:S01]  /*0630*/  @P1 F2F.F32.F64 R29, R24 ;  /* 0x00000018001d1310 */ /* 0x0005e20000301000 */
[--C-:B----4-:R-:W-:Y:S01]  /*0640*/  @P1 DSETP.GEU.AND P5, PT, |R34|, R22.reuse, PT ;  /* 0x000000162200122a */ /* 0x110fe20003fae200 */
[----:B------:R-:W-:Y:S01]  /*0650*/  PLOP3.LUT P3, PT, PT, PT, PT, 0x80, 0x0 ;  /* 0x000000000000781c */ /* 0x000fe20003f6f070 */
[----:B-----5:R-:W-:Y:S01]  /*0660*/  @P1 DSETP.GEU.AND P6, PT, |R26|, R22, PT ;  /* 0x000000161a00122a */ /* 0x020fe20003fce200 */
[----:B------:R-:W-:Y:S02]  /*0670*/  @P1 PLOP3.LUT P3, PT, P4, PT, PT, 0x80, 0x0 ;  /* 0x000000000000181c */ /* 0x000fe4000276f070 */
[----:B--2---:R-:W-:Y:S02]  /*0680*/  @P2 MOV R24, 0xf0000000 ;  /* 0xf000000000182802 */ /* 0x004fe40000000f00 */
[----:B------:R-:W-:Y:S01]  /*0690*/  @P2 MOV R25, 0x380fffff ;  /* 0x380fffff00192802 */ /* 0x000fe20000000f00 */
[----:B------:R-:W2:Y:S01]  /*06a0*/  @P1 F2F.F32.F64 R30, R34 ;  /* 0x00000022001e1310 */ /* 0x000ea20000301000 */
[----:B------:R-:W-:-:S02]  /*06b0*/  PLOP3.LUT P4, PT, PT, PT, PT, 0x80, 0x0 ;  /* 0x000000000000781c */ /* 0x000fc40003f8f070 */
[----:B------:R-:W-:Y:S02]  /*06c0*/  @P1 PLOP3.LUT P4, PT, P5, PT, PT, 0x80, 0x0 ;  /* 0x000000000000181c */ /* 0x000fe40002f8f070 */
[----:B------:R-:W-:Y:S02]  /*06d0*/  PLOP3.LUT P5, PT, PT, PT, PT, 0x80, 0x0 ;  /* 0x000000000000781c */ /* 0x000fe40003faf070 */
[----:B------:R-:W-:Y:S01]  /*06e0*/  @P1 PLOP3.LUT P5, PT, P6, PT, PT, 0x80, 0x0 ;  /* 0x000000000000181c */ /* 0x000fe200037af070 */
[----:B------:R-:W-:Y:S01]  /*06f0*/  @P2 DSETP.GEU.AND P6, PT, |R32|, R24, PT ;  /* 0x000000182000222a */ /* 0x000fe20003fce200 */
[----:B------:R-:W3:Y:S01]  /*0700*/  @P1 F2F.F32.F64 R31, R26 ;  /* 0x0000001a001f1310 */ /* 0x000ee20000301000 */
[----:B-1----:R-:W-:Y:S01]  /*0710*/  @!P0 FMUL R28, R28, 1.175494350822287508e-38 ;  /* 0x008000001c1c8820 */ /* 0x002fe20000400000 */
[----:B------:R-:W-:-:S03]  /*0720*/  PLOP3.LUT P0, PT, PT, PT, PT, 0x80, 0x0 ;  /* 0x000000000000781c */ /* 0x000fc60003f0f070 */
[----:B------:R-:W-:-:S03]  /*0730*/  @P2 PLOP3.LUT P0, PT, P6, PT, PT, 0x80, 0x0 ;  /* 0x000000000000281c */ /* 0x000fc6000370f070 */
[----:B------:R-:W1:Y:S01]  /*0740*/  @P2 F2F.F32.F64 R23, R32 ;  /* 0x0000002000172310 */ /* 0x000e620000301000 */
[----:B--2---:R-:W-:Y:S01]  /*0750*/  @!P4 FMUL R30, R30, 1.175494350822287508e-38 ;  /* 0x008000001e1ec820 */ /* 0x004fe20000400000 */
[----:B------:R-:W-:Y:S01]  /*0760*/  ISETP.LT.U32.AND P4, PT, R0, UR24, PT ;  /* 0x0000001800007c0c */ /* 0x000fe2000bf81070 */
[--C-:B------:R-:W-:Y:S01]  /*0770*/  @P2 DSETP.GEU.AND P6, PT, |R6|, R24.reuse, PT ;  /* 0x000000180600222a */ /* 0x100fe20003fce200 */
[----:B------:R-:W-:Y:S01]  /*0780*/  SHF.R.S32.HI R22, RZ, 0x1f, R0 ;  /* 0x0000001fff167819 */ /* 0x000fe20000011400 */
[----:B------:R-:W-:Y:S01]  /*0790*/  @!P3 FMUL R29, R29, 1.175494350822287508e-38 ;  /* 0x008000001d1db820 */ /* 0x000fe20000400000 */
[----:B---3--:R-:W-:Y:S01]  /*07a0*/  @!P5 FMUL R31, R31, 1.175494350822287508e-38 ;  /* 0x008000001f1fd820 */ /* 0x008fe20000400000 */
[--C-:B------:R-:W-:Y:S01]  /*07b0*/  @P2 DSETP.GEU.AND P5, PT, |R4|, R24.reuse, PT ;  /* 0x000000180400222a */ /* 0x100fe20003fae200 */
[----:B------:R-:W2:Y:S01]  /*07c0*/  @P2 F2F.F32.F64 R26, R6 ;  /* 0x00000006001a2310 */ /* 0x000ea20000301000 */
[----:B------:R-:W-:Y:S01]  /*07d0*/  ISETP.GT.AND.EX P3, PT, R3, R22, PT, P4 ;  /* 0x000000160300720c */ /* 0x000fe20003f64340 */
[----:B------:R-:W-:Y:S01]  /*07e0*/  @P2 DSETP.GEU.AND P4, PT, |R8|, R24, PT ;  /* 0x000000180800222a */ /* 0x000fe20003f8e200 */
[----:B-1----:R-:W-:Y:S01]  /*07f0*/  @!P0 FMUL R23, R23, 1.175494350822287508e-38 ;  /* 0x0080000017178820 */ /* 0x002fe20000400000 */
[----:B------:R-:W-:-:S02]  /*0800*/  PLOP3.LUT P0, PT, PT, PT, PT, 0x80, 0x0 ;  /* 0x000000000000781c */ /* 0x000fc40003f0f070 */
[----:B------:R-:W-:Y:S02]  /*0810*/  @P2 PLOP3.LUT P0, PT, P6, PT, PT, 0x80, 0x0 ;  /* 0x000000000000281c */ /* 0x000fe4000370f070 */
[----:B------:R-:W1:Y:S01]  /*0820*/  @P2 F2F.F32.F64 R24, R8 ;  /* 0x0000000800182310 */ /* 0x000e620000301000 */
[----:B------:R-:W-:Y:S02]  /*0830*/  PLOP3.LUT P6, PT, PT, PT, PT, 0x80, 0x0 ;  /* 0x000000000000781c */ /* 0x000fe40003fcf070 */
[----:B------:R-:W-:Y:S02]  /*0840*/  @P2 PLOP3.LUT P6, PT, P5, PT, PT, 0x80, 0x0 ;  /* 0x000000000000281c */ /* 0x000fe40002fcf070 */
[----:B------:R-:W-:Y:S02]  /*0850*/  PLOP3.LUT P5, PT, PT, PT, PT, 0x80, 0x0 ;  /* 0x000000000000781c */ /* 0x000fe40003faf070 */
[----:B------:R-:W-:Y:S01]  /*0860*/  @P2 PLOP3.LUT P5, PT, P4, PT, PT, 0x80, 0x0 ;  /* 0x000000000000281c */ /* 0x000fe200027af070 */
[----:B------:R3:W4:Y:S01]  /*0870*/  @P2 F2F.F32.F64 R27, R4 ;  /* 0x00000004001b2310 */ /* 0x0007220000301000 */
[----:B------:R-:W-:Y:S01]  /*0880*/  ISETP.LT.AND P3, PT, R0, UR30, P3 ;  /* 0x0000001e00007c0c */ /* 0x000fe20009f61270 */
[----:B------:R-:W-:Y:S01]  /*0890*/  HFMA2.MMA R3, -RZ, RZ, 0, 0 ;  /* 0x00000000ff037435 */ /* 0x000fe200000001ff */
[----:B--2---:R-:W-:Y:S01]  /*08a0*/  @!P0 FMUL R26, R26, 1.175494350822287508e-38 ;  /* 0x008000001a1a8820 */ /* 0x004fe20000400000 */
[----:B------:R-:W-:-:S02]  /*08b0*/  IADD3 R34, P0, R0, UR6, RZ ;  /* 0x0000000600227c10 */ /* 0x000fc4000ff1e0ff */
[----:B------:R-:W-:Y:S02]  /*08c0*/  CS2R R6, SRZ ;  /* 0x0000000000067805 */ /* 0x000fe4000001ff00 */
[----:B------:R-:W-:Y:S02]  /*08d0*/  IADD3.X R33, R22, UR11, RZ, P0, !PT ;  /* 0x0000000b16217c10 */ /* 0x000fe400087fe4ff */
[----:B---3--:R-:W-:Y:S02]  /*08e0*/  CS2R R4, SRZ ;  /* 0x0000000000047805 */ /* 0x008fe4000001ff00 */
[----:B-1----:R-:W-:Y:S01]  /*08f0*/  @!P5 FMUL R24, R24, 1.175494350822287508e-38 ;  /* 0x008000001818d820 */ /* 0x002fe20000400000 */
[----:B------:R-:W-:Y:S01]  /*0900*/  @P1 MOV R3, R29 ;  /* 0x0000001d00031202 */ /* 0x000fe20000000f00 */
[----:B----4-:R-:W-:Y:S01]  /*0910*/  @!P6 FMUL R27, R27, 1.175494350822287508e-38 ;  /* 0x008000001b1be820 */ /* 0x010fe20000400000 */
[----:B------:R-:W-:Y:S02]  /*0920*/  @P1 MOV R4, R28 ;  /* 0x0000001c00041202 */ /* 0x000fe40000000f00 */
[----:B------:R-:W-:-:S02]  /*0930*/  CS2R R8, SRZ ;  /* 0x0000000000087805 */ /* 0x000fc4000001ff00 */
[----:B------:R-:W-:Y:S01]  /*0940*/  CS2R R28, SRZ ;  /* 0x00000000001c7805 */ /* 0x000fe2000001ff00 */
[----:B------:R-:W-:Y:S01]  /*0950*/  HFMA2.MMA R37, -RZ, RZ, 0, 0 ;  /* 0x00000000ff257435 */ /* 0x000fe200000001ff */
[----:B------:R-:W-:Y:S01]  /*0960*/  @P1 IMAD.MOV.U32 R5, RZ, RZ, R30 ;  /* 0x000000ffff051224 */ /* 0x000fe200078e001e */
[----:B------:R-:W-:Y:S01]  /*0970*/  @P1 MOV R6, R31 ;  /* 0x0000001f00061202 */ /* 0x000fe20000000f00 */
[----:B------:R-:W-:Y:S01]  /*0980*/  @P2 IMAD.MOV.U32 R9, RZ, RZ, R27 ;  /* 0x000000ffff092224 */ /* 0x000fe200078e001b */
[C---:B------:R-:W-:Y:S02]  /*0990*/  SHF.L.U64.HI R33, R34.reuse, 0x3, R33 ;  /* 0x0000000322217819 */ /* 0x040fe40000010221 */
[----:B------:R-:W-:Y:S02]  /*09a0*/  CS2R R30, SRZ ;  /* 0x00000000001e7805 */ /* 0x000fe4000001ff00 */
[----:B------:R-:W-:Y:S01]  /*09b0*/  @P2 MOV R7, R23 ;  /* 0x0000001700072202 */ /* 0x000fe20000000f00 */
[----:B------:R-:W-:Y:S01]  /*09c0*/  IMAD.SHL.U32 R34, R34, 0x8, RZ ;  /* 0x0000000822227824 */ /* 0x000fe200078e00ff */
[----:B------:R-:W-:-:S02]  /*09d0*/  @P2 MOV R8, R26 ;  /* 0x0000001a00082202 */ /* 0x000fc40000000f00 */
[----:B------:R-:W-:Y:S02]  /*09e0*/  @P2 MOV R28, R24 ;  /* 0x00000018001c2202 */ /* 0x000fe40000000f00 */
[----:B------:R-:W-:Y:S02]  /*09f0*/  MOV R32, RZ ;  /* 0x000000ff00207202 */ /* 0x000fe40000000f00 */
[----:B------:R-:W-:Y:S01]  /*0a00*/  IADD3 R0, R0, UR20, RZ ;  /* 0x0000001400007c10 */ /* 0x000fe2000fffe0ff */
[----:B------:R-:W-:Y:S06]  /*0a10*/  @!P3 BRA `(.L_x_57) ;  /* 0x000000000068b947 */ /* 0x000fec0003800000 */
[C---:B------:R-:W-:Y:S02]  /*0a20*/  IADD3 R38, P0, R34.reuse, UR16, RZ ;  /* 0x0000001022267c10 */ /* 0x040fe4000ff1e0ff */
[C---:B------:R-:W-:Y:S02]  /*0a30*/  IADD3 R26, P4, R34.reuse, UR14, RZ ;  /* 0x0000000e221a7c10 */ /* 0x040fe4000ff9e0ff */
[C---:B------:R-:W-:Y:S02]  /*0a40*/  IADD3.X R39, R33.reuse, UR17, RZ, P0, !PT ;  /* 0x0000001121277c10 */ /* 0x040fe400087fe4ff */
[C---:B------:R-:W-:Y:S02]  /*0a50*/  IADD3 R24, P5, R34.reuse, UR12, RZ ;  /* 0x0000000c22187c10 */ /* 0x040fe4000ffbe0ff */
[----:B------:R-:W-:Y:S02]  /*0a60*/  IADD3 R22, P0, R34, UR8, RZ ;  /* 0x0000000822167c10 */ /* 0x000fe4000ff1e0ff */
[C---:B------:R-:W-:Y:S01]  /*0a70*/  IADD3.X R27, R33.reuse, UR15, RZ, P4, !PT ;  /* 0x0000000f211b7c10 */ /* 0x040fe2000a7fe4ff */
[----:B------:R-:W2:Y:S01]  /*0a80*/  LDG.E.64 R38, desc[UR22][R38.64] ;  /* 0x0000001626267981 */ /* 0x000ea2000c1e1b00 */
[----:B------:R-:W-:-:S02]  /*0a90*/  IADD3.X R25, R33, UR13, RZ, P5, !PT ;  /* 0x0000000d21197c10 */ /* 0x000fc4000affe4ff */
[----:B------:R-:W-:Y:S02]  /*0aa0*/  IADD3.X R23, R33, UR9, RZ, P0, !PT ;  /* 0x0000000921177c10 */ /* 0x000fe400087fe4ff */
[----:B------:R-:W3:Y:S04]  /*0ab0*/  LDG.E.64 R26, desc[UR22][R26.64] ;  /* 0x000000161a1a7981 */ /* 0x000ee8000c1e1b00 */
[----:B------:R-:W4:Y:S04]  /*0ac0*/  LDG.E.64 R24, desc[UR22][R24.64] ;  /* 0x0000001618187981 */ /* 0x000f28000c1e1b00 */
[----:B------:R-:W5:Y:S01]  /*0ad0*/  LDG.E.64 R22, desc[UR22][R22.64] ;  /* 0x0000001616167981 */ /* 0x000f62000c1e1b00 */
[----:B------:R-:W-:Y:S01]  /*0ae0*/  UMOV UR32, 0xf0000000 ;  /* 0xf000000000207882 */ /* 0x000fe20000000000 */
[----:B------:R-:W-:Y:S01]  /*0af0*/  UMOV UR33, 0x380fffff ;  /* 0x380fffff00217882 */ /* 0x000fe20000000000 */
[----:B--2---:R-:W1:Y:S01]  /*0b00*/  F2F.F32.F64 R31, R38 ;  /* 0x00000026001f7310 */ /* 0x004e620000301000 */
[----:B------:R-:W-:-:S02]  /*0b10*/  DSETP.GEU.AND P5, PT, |R38|, UR32, PT ;  /* 0x0000002026007e2a */ /* 0x000fc4000bfae200 */
[----:B---3--:R-:W-:-:S05]  /*0b20*/  DSETP.GEU.AND P4, PT, |R26|, UR32, PT ;  /* 0x000000201a007e2a */ /* 0x008fca000bf8e200 */
[----:B------:R-:W2:Y:S01]  /*0b30*/  F2F.F32.F64 R30, R26 ;  /* 0x0000001a001e7310 */ /* 0x000ea20000301000 */
[----:B----4-:R-:W-:Y:S02]  /*0b40*/  DSETP.GEU.AND P0, PT, |R24|, UR32, PT ;  /* 0x0000002018007e2a */ /* 0x010fe4000bf0e200 */
[----:B-----5:R-:W-:-:S04]  /*0b50*/  DSETP.GEU.AND P6, PT, |R22|, UR32, PT ;  /* 0x0000002016007e2a */ /* 0x020fc8000bfce200 */
[----:B-1----:R-:W-:Y:S01]  /*0b60*/  @!P5 FMUL R31, R31, 1.175494350822287508e-38 ;  /* 0x008000001f1fd820 */ /* 0x002fe20000400000 */
[----:B------:R-:W1:Y:S01]  /*0b70*/  F2F.F32.F64 R29, R24 ;  /* 0x00000018001d7310 */ /* 0x000e620000301000 */
[----:B--2---:R-:W-:-:S07]  /*0b80*/  @!P4 FMUL R30, R30, 1.175494350822287508e-38 ;  /* 0x008000001e1ec820 */ /* 0x004fce0000400000 */
[----:B------:R-:W2:Y:S01]  /*0b90*/  F2F.F32.F64 R32, R22 ;  /* 0x0000001600207310 */ /* 0x000ea20000301000 */
[----:B-1----:R-:W-:Y:S01]  /*0ba0*/  @!P0 FMUL R29, R29, 1.175494350822287508e-38 ;  /* 0x008000001d1d8820 */ /* 0x002fe20000400000 */
[----:B--2---:R-:W-:-:S07]  /*0bb0*/  @!P6 FMUL R32, R32, 1.175494350822287508e-38 ;  /* 0x008000002020e820 */ /* 0x004fce0000400000 */
.L_x_57:
[----:B------:R-:W-:Y:S05]  /*0bc0*/  BSYNC B0 ;  /* 0x0000000000007941 */ /* 0x000fea0003800000 */
.L_x_56:
[----:B------:R-:W-:Y:S01]  /*0bd0*/  MOV R23, UR10 ;  /* 0x0000000a00177c02 */ /* 0x000fe20008000f00 */
[----:B------:R-:W-:Y:S01]  /*0be0*/  BSSY B0, `(.L_x_58) ;  /* 0x0000027000007945 */ /* 0x000fe20003800000 */
[C---:B------:R-:W-:Y:S02]  /*0bf0*/  ISETP.LT.U32.AND P0, PT, R0.reuse, UR24, PT ;  /* 0x0000001800007c0c */ /* 0x040fe4000bf01070 */
[----:B------:R-:W-:Y:S02]  /*0c00*/  CS2R R38, SRZ ;  /* 0x0000000000267805 */ /* 0x000fe4000001ff00 */
[----:B------:R-:W-:Y:S02]  /*0c10*/  SHF.R.S32.HI R22, RZ, 0x1f, R0 ;  /* 0x0000001fff167819 */ /* 0x000fe40000011400 */
[----:B------:R-:W-:Y:S02]  /*0c20*/  IADD3 R36, P5, R0, UR6, RZ ;  /* 0x0000000600247c10 */ /* 0x000fe4000ffbe0ff */
[----:B------:R-:W-:-:S02]  /*0c30*/  ISETP.GT.AND.EX P0, PT, R23, R22, PT, P0 ;  /* 0x000000161700720c */ /* 0x000fc40003f04300 */
[----:B------:R-:W-:Y:S02]  /*0c40*/  IADD3.X R35, R22, UR11, RZ, P5, !PT ;  /* 0x0000000b16237c10 */ /* 0x000fe4000affe4ff */
[----:B------:R-:W-:Y:S02]  /*0c50*/  ISETP.LT.AND P0, PT, R0, UR30, P0 ;  /* 0x0000001e00007c0c */ /* 0x000fe40008701270 */
[C---:B------:R-:W-:Y:S02]  /*0c60*/  SHF.L.U64.HI R35, R36.reuse, 0x3, R35 ;  /* 0x0000000324237819 */ /* 0x040fe40000010223 */
[----:B------:R-:W-:Y:S02]  /*0c70*/  ISETP.NE.AND P4, PT, RZ, UR25, PT ;  /* 0x00000019ff007c0c */ /* 0x000fe4000bf85270 */
[----:B------:R-:W-:Y:S02]  /*0c80*/  SHF.L.U32 R36, R36, 0x3, RZ ;  /* 0x0000000324247819 */ /* 0x000fe400000006ff */
[----:B------:R-:W-:-:S05]  /*0c90*/  MOV R0, RZ ;  /* 0x000000ff00007202 */ /* 0x000fca0000000f00 */
[----:B------:R-:W-:Y:S05]  /*0ca0*/  @!P0 BRA `(.L_x_59) ;  /* 0x0000000000688947 */ /* 0x000fea0003800000 */
[----:B------:R-:W-:-:S04]  /*0cb0*/  IADD3 R24, P5, R36, UR16, RZ ;  /* 0x0000001024187c10 */ /* 0x000fc8000ffbe0ff */
[----:B------:R-:W-:-:S06]  /*0cc0*/  IADD3.X R25, R35, UR17, RZ, P5, !PT ;  /* 0x0000001123197c10 */ /* 0x000fcc000affe4ff */
[----:B------:R-:W2:Y:S01]  /*0cd0*/  LDG.E.64 R24, desc[UR22][R24.64] ;  /* 0x0000001618187981 */ /* 0x000ea2000c1e1b00 */
[----:B------:R-:W-:Y:S01]  /*0ce0*/  IADD3 R22, P5, R36, UR14, RZ ;  /* 0x0000000e24167c10 */ /* 0x000fe2000ffbe0ff */
[----:B------:R-:W-:Y:S01]  /*0cf0*/  UMOV UR32, 0xf0000000 ;  /* 0xf000000000207882 */ /* 0x000fe20000000000 */
[----:B------:R-:W-:Y:S02]  /*0d00*/  UMOV UR33, 0x380fffff ;  /* 0x380fffff00217882 */ /* 0x000fe40000000000 */
[----:B------:R-:W-:-:S06]  /*0d10*/  IADD3.X R23, R35, UR15, RZ, P5, !PT ;  /* 0x0000000f23177c10 */ /* 0x000fcc000affe4ff */
[----:B------:R-:W3:Y:S01]  /*0d20*/  LDG.E.64 R22, desc[UR22][R22.64] ;  /* 0x0000001616167981 */ /* 0x000ee2000c1e1b00 */
[----:B--2---:R-:W-:Y:S01]  /*0d30*/  DSETP.GEU.AND P6, PT, |R24|, UR32, PT ;  /* 0x0000002018007e2a */ /* 0x004fe2000bfce200 */
[----:B------:R1:W2:Y:S02]  /*0d40*/  F2F.F32.F64 R0, R24 ;  /* 0x0000001800007310 */ /* 0x0002a40000301000 */
[----:B-1----:R-:W-:-:S04]  /*0d50*/  IADD3 R24, P5, R36, UR12, RZ ;  /* 0x0000000c24187c10 */ /* 0x002fc8000ffbe0ff */
[----:B------:R-:W-:Y:S02]  /*0d60*/  IADD3.X R25, R35, UR13, RZ, P5, !PT ;  /* 0x0000000d23197c10 */ /* 0x000fe4000affe4ff */
[----:B------:R-:W-:-:S04]  /*0d70*/  IADD3 R26, P5, R36, UR8, RZ ;  /* 0x00000008241a7c10 */ /* 0x000fc8000ffbe0ff */
[----:B------:R-:W-:Y:S01]  /*0d80*/  IADD3.X R27, R35, UR9, RZ, P5, !PT ;  /* 0x00000009231b7c10 */ /* 0x000fe2000affe4ff */
[----:B------:R-:W4:Y:S05]  /*0d90*/  LDG.E.64 R24, desc[UR22][R24.64] ;  /* 0x0000001618187981 */ /* 0x000f2a000c1e1b00 */
[----:B------:R-:W5:Y:S01]  /*0da0*/  LDG.E.64 R26, desc[UR22][R26.64] ;  /* 0x000000161a1a7981 */ /* 0x000f62000c1e1b00 */
[----:B---3--:R-:W1:Y:S01]  /*0db0*/  F2F.F32.F64 R38, R22 ;  /* 0x0000001600267310 */ /* 0x008e620000301000 */
[----:B------:R-:W-:Y:S01]  /*0dc0*/  DSETP.GEU.AND P5, PT, |R22|, UR32, PT ;  /* 0x0000002016007e2a */ /* 0x000fe2000bfae200 */
[----:B--2---:R-:W-:-:S13]  /*0dd0*/  @!P6 FMUL R0, R0, 1.175494350822287508e-38 ;  /* 0x008000000000e820 */ /* 0x004fda0000400000 */
[----:B-1----:R-:W-:Y:S01]  /*0de0*/  @!P5 FMUL R38, R38, 1.175494350822287508e-38 ;  /* 0x008000002626d820 */ /* 0x002fe20000400000 */
[----:B----4-:R-:W1:Y:S01]  /*0df0*/  F2F.F32.F64 R37, R24 ;  /* 0x0000001800257310 */ /* 0x010e620000301000 */
[----:B------:R-:W-:Y:S02]  /*0e00*/  DSETP.GEU.AND P6, PT, |R24|, UR32, PT ;  /* 0x0000002018007e2a */ /* 0x000fe4000bfce200 */
[----:B-----5:R-:W-:-:S05]  /*0e10*/  DSETP.GEU.AND P5, PT, |R26|, UR32, PT ;  /* 0x000000201a007e2a */ /* 0x020fca000bfae200 */
[----:B------:R-:W2:Y:S07]  /*0e20*/  F2F.F32.F64 R39, R26 ;  /* 0x0000001a00277310 */ /* 0x000eae0000301000 */
[----:B-1----:R-:W-:Y:S02]  /*0e30*/  @!P6 FMUL R37, R37, 1.175494350822287508e-38 ;  /* 0x008000002525e820 */ /* 0x002fe40000400000 */
[----:B--2---:R-:W-:-:S07]  /*0e40*/  @!P5 FMUL R39, R39, 1.175494350822287508e-38 ;  /* 0x008000002727d820 */ /* 0x004fce0000400000 */
.L_x_59:
[----:B------:R-:W-:Y:S05]  /*0e50*/  BSYNC B0 ;  /* 0x0000000000007941 */ /* 0x000fea0003800000 */
.L_x_58:
[----:B------:R-:W-:Y:S05]  /*0e60*/  @!P4 BRA `(.L_x_60) ;  /* 0x0000000000ccc947 */ /* 0x000fea0003800000 */
[----:B------:R-:W-:Y:S01]  /*0e70*/  FMUL.FTZ R22, R3, UR18 ;  /* 0x0000001203167c20 */ /* 0x000fe20008410000 */
[----:B------:R-:W1:Y:S01]  /*0e80*/  MUFU.RCP R23, UR26 ;  /* 0x0000001a00177d08 */ /* 0x000e620008001000 */
[----:B------:R-:W-:Y:S02]  /*0e90*/  FMUL.FTZ R24, R29, UR18 ;  /* 0x000000121d187c20 */ /* 0x000fe40008410000 */
[----:B------:R-:W-:Y:S01]  /*0ea0*/  FFMA.FTZ R5, R5, UR31, R22 ;  /* 0x0000001f05057c23 */ /* 0x000fe20008010016 */
[----:B------:R-:W-:Y:S01]  /*0eb0*/  FMUL.FTZ R22, R3, UR19 ;  /* 0x0000001303167c20 */ /* 0x000fe20008410000 */
[----:B------:R-:W-:Y:S01]  /*0ec0*/  FFMA.FTZ R31, R31, UR31, R24 ;  /* 0x0000001f1f1f7c23 */ /* 0x000fe20008010018 */
[----:B------:R-:W-:Y:S02]  /*0ed0*/  FMUL.FTZ R24, R29, UR19 ;  /* 0x000000131d187c20 */ /* 0x000fe40008410000 */
[----:B------:R-:W-:Y:S01]  /*0ee0*/  FMUL.FTZ R3, R22, R3 ;  /* 0x0000000316037220 */ /* 0x000fe20000410000 */
[----:B------:R-:W-:Y:S01]  /*0ef0*/  FMUL.FTZ R22, R7, UR19 ;  /* 0x0000001307167c20 */ /* 0x000fe20008410000 */
[----:B------:R-:W-:-:S02]  /*0f00*/  FMUL.FTZ R29, R24, R29 ;  /* 0x0000001d181d7220 */ /* 0x000fc40000410000 */
[----:B------:R-:W-:Y:S01]  /*0f10*/  FFMA.FTZ R6, R6, UR34, R3 ;  /* 0x0000002206067c23 */ /* 0x000fe20008010003 */
[----:B------:R-:W-:Y:S01]  /*0f20*/  FMUL.FTZ R25, R22, R7 ;  /* 0x0000000716197220 */ /* 0x000fe20000410000 */
[----:B------:R-:W-:Y:S01]  /*0f30*/  FMUL.FTZ R22, R7, UR18 ;  /* 0x0000001207167c20 */ /* 0x000fe20008410000 */
[----:B------:R-:W-:Y:S01]  /*0f40*/  FFMA.FTZ R32, R32, UR34, R29 ;  /* 0x0000002220207c23 */ /* 0x000fe2000801001d */
[----:B------:R-:W2:Y:S01]  /*0f50*/  MUFU.RCP R24, UR35 ;  /* 0x0000002300187d08 */ /* 0x000ea20008001000 */
[----:B------:R-:W-:Y:S01]  /*0f60*/  FFMA.FTZ R28, R28, UR34, R25 ;  /* 0x000000221c1c7c23 */ /* 0x000fe20008010019 */
[----:B------:R-:W-:Y:S01]  /*0f70*/  FFMA.FTZ R3, R9, UR31, R22 ;  /* 0x0000001f09037c23 */ /* 0x000fe20008010016 */
[-C--:B-1----:R-:W-:Y:S01]  /*0f80*/  FMUL.FTZ R22, R6, R23.reuse ;  /* 0x0000001706167220 */ /* 0x082fe20000410000 */
[----:B------:R-:W-:Y:S01]  /*0f90*/  FMUL.FTZ R25, R37, UR18 ;  /* 0x0000001225197c20 */ /* 0x000fe20008410000 */
[----:B------:R-:W-:-:S03]  /*0fa0*/  FMUL.FTZ R9, R28, R23 ;  /* 0x000000171c097220 */ /* 0x000fc60000410000 */
[----:B------:R1:W3:Y:S01]  /*0fb0*/  MUFU.SQRT R7, R22 ;  /* 0x0000001600077308 */ /* 0x0002e20000002000 */
[----:B------:R-:W-:Y:S01]  /*0fc0*/  FFMA.FTZ R0, R0, UR31, R25 ;  /* 0x0000001f00007c23 */ /* 0x000fe20008010019 */
[----:B--2---:R-:W-:-:S06]  /*0fd0*/  FMUL.FTZ R26, R5, R24 ;  /* 0x00000018051a7220 */ /* 0x004fcc0000410000 */
[----:B------:R-:W2:Y:S01]  /*0fe0*/  MUFU.SQRT R9, R9 ;  /* 0x0000000900097308 */ /* 0x000ea20000002000 */
[----:B-1----:R-:W-:-:S04]  /*0ff0*/  FMUL.FTZ R22, R37, UR19 ;  /* 0x0000001325167c20 */ /* 0x002fc80008410000 */
[----:B------:R-:W-:Y:S01]  /*1000*/  FMUL.FTZ R22, R22, R37 ;  /* 0x0000002516167220 */ /* 0x000fe20000410000 */
[----:B---3--:R-:W-:-:S03]  /*1010*/  FADD.FTZ R27, R7, UR27 ;  /* 0x0000001b071b7e21 */ /* 0x008fc60008010000 */
[----:B------:R-:W-:Y:S01]  /*1020*/  FFMA.FTZ R22, R39, UR34, R22 ;  /* 0x0000002227167c23 */ /* 0x000fe20008010016 */
[----:B------:R1:W3:Y:S01]  /*1030*/  MUFU.RCP R7, R27 ;  /* 0x0000001b00077308 */ /* 0x0002e20000001000 */
[----:B--2---:R-:W-:Y:S01]  /*1040*/  FADD.FTZ R29, R9, UR27 ;  /* 0x0000001b091d7e21 */ /* 0x004fe20008010000 */
[----:B------:R-:W-:-:S06]  /*1050*/  FMUL.FTZ R9, R32, R23 ;  /* 0x0000001720097220 */ /* 0x000fcc0000410000 */
[----:B------:R2:W4:Y:S01]  /*1060*/  MUFU.RCP R25, R29 ;  /* 0x0000001d00197308 */ /* 0x0005220000001000 */
[----:B-1----:R-:W-:Y:S01]  /*1070*/  FMUL.FTZ R27, R31, R24 ;  /* 0x000000181f1b7220 */ /* 0x002fe20000410000 */
[----:B---3--:R-:W-:-:S06]  /*1080*/  FMUL.FTZ R7, R26, R7 ;  /* 0x000000071a077220 */ /* 0x008fcc0000410000 */
[----:B------:R-:W1:Y:S01]  /*1090*/  MUFU.SQRT R9, R9 ;  /* 0x0000000900097308 */ /* 0x000e620000002000 */
[----:B--2---:R-:W-:Y:S01]  /*10a0*/  FMUL.FTZ R29, R22, R23 ;  /* 0x00000017161d7220 */ /* 0x004fe20000410000 */
[-C--:B------:R-:W-:Y:S01]  /*10b0*/  FMUL.FTZ R26, R3, R24.reuse ;  /* 0x00000018031a7220 */ /* 0x080fe20000410000 */
[----:B------:R-:W-:-:S03]  /*10c0*/  FMUL.FTZ R24, R0, R24 ;  /* 0x0000001800187220 */ /* 0x000fc60000410000 */
[----:B----4-:R-:W-:Y:S02]  /*10d0*/  FMUL.FTZ R25, R26, R25 ;  /* 0x000000191a197220 */ /* 0x010fe40000410000 */
[----:B------:R-:W2:Y:S02]  /*10e0*/  MUFU.SQRT R29, R29 ;  /* 0x0000001d001d7308 */ /* 0x000ea40000002000 */
[----:B------:R-:W-:Y:S01]  /*10f0*/  FFMA.FTZ R25, R8, UR28, R25 ;  /* 0x0000001c08197c23 */ /* 0x000fe20008010019 */
[----:B-1----:R-:W-:Y:S01]  /*1100*/  FADD.FTZ R26, R9, UR27 ;  /* 0x0000001b091a7e21 */ /* 0x002fe20008010000 */
[----:B------:R-:W-:-:S05]  /*1110*/  FFMA.FTZ R9, R4, UR28, R7 ;  /* 0x0000001c04097c23 */ /* 0x000fca0008010007 */
[----:B------:R-:W1:Y:S01]  /*1120*/  MUFU.RCP R26, R26 ;  /* 0x0000001a001a7308 */ /* 0x000e620000001000 */
[----:B--2---:R-:W-:-:S07]  /*1130*/  FADD.FTZ R37, R29, UR27 ;  /* 0x0000001b1d257e21 */ /* 0x004fce0008010000 */
[----:B------:R-:W2:Y:S01]  /*1140*/  MUFU.RCP R23, R37 ;  /* 0x0000002500177308 */ /* 0x000ea20000001000 */
[----:B-1----:R-:W-:-:S04]  /*1150*/  FMUL.FTZ R27, R27, R26 ;  /* 0x0000001a1b1b7220 */ /* 0x002fc80000410000 */
[----:B------:R-:W-:Y:S01]  /*1160*/  FFMA.FTZ R27, R30, UR28, R27 ;  /* 0x0000001c1e1b7c23 */ /* 0x000fe2000801001b */
[----:B--2---:R-:W-:-:S04]  /*1170*/  FMUL.FTZ R23, R24, R23 ;  /* 0x0000001718177220 */ /* 0x004fc80000410000 */
[----:B------:R-:W-:Y:S01]  /*1180*/  FFMA.FTZ R23, R38, UR28, R23 ;  /* 0x0000001c26177c23 */ /* 0x000fe20008010017 */
[----:B------:R-:W-:Y:S06]  /*1190*/  BRA `(.L_x_61) ;  /* 0x0000000000c87947 */ /* 0x000fec0003800000 */
.L_x_60:
[----:B------:R-:W-:Y:S01]  /*11a0*/  FFMA.FTZ R3, R4, UR28, R3 ;  /* 0x0000001c04037c23 */ /* 0x000fe20008010003 */
[----:B------:R-:W-:Y:S01]  /*11b0*/  FFMA.FTZ R29, R30, UR28, R29 ;  /* 0x0000001c1e1d7c23 */ /* 0x000fe2000801001d */
[----:B------:R-:W-:Y:S02]  /*11c0*/  FFMA.FTZ R37, R38, UR28, R37 ;  /* 0x0000001c26257c23 */ /* 0x000fe40008010025 */
[----:B------:R-:W-:-:S04]  /*11d0*/  FMUL.FTZ R22, R3, UR18 ;  /* 0x0000001203167c20 */ /* 0x000fc80008410000 */
[----:B------:R-:W-:Y:S01]  /*11e0*/  FFMA.FTZ R5, R5, UR31, R22 ;  /* 0x0000001f05057c23 */ /* 0x000fe20008010016 */
[----:B------:R-:W-:-:S04]  /*11f0*/  FMUL.FTZ R22, R3, UR19 ;  /* 0x0000001303167c20 */ /* 0x000fc80008410000 */
[----:B------:R-:W-:Y:S01]  /*1200*/  FMUL.FTZ R3, R3, R22 ;  /* 0x0000001603037220 */ /* 0x000fe20000410000 */
[----:B------:R-:W-:Y:S02]  /*1210*/  FFMA.FTZ R22, R8, UR28, R7 ;  /* 0x0000001c08167c23 */ /* 0x000fe40008010007 */
[----:B------:R-:W1:Y:S01]  /*1220*/  MUFU.RCP R7, UR26 ;  /* 0x0000001a00077d08 */ /* 0x000e620008001000 */
[----:B------:R-:W-:Y:S01]  /*1230*/  FFMA.FTZ R6, R6, UR34, R3 ;  /* 0x0000002206067c23 */ /* 0x000fe20008010003 */
[----:B------:R-:W-:-:S04]  /*1240*/  FMUL.FTZ R24, R22, UR18 ;  /* 0x0000001216187c20 */ /* 0x000fc80008410000 */
[----:B------:R-:W-:Y:S01]  /*1250*/  FFMA.FTZ R3, R9, UR31, R24 ;  /* 0x0000001f09037c23 */ /* 0x000fe20008010018 */
[----:B------:R-:W-:Y:S01]  /*1260*/  FMUL.FTZ R9, R22, UR19 ;  /* 0x0000001316097c20 */ /* 0x000fe20008410000 */
[----:B------:R-:W-:-:S03]  /*1270*/  FMUL.FTZ R24, R37, UR19 ;  /* 0x0000001325187c20 */ /* 0x000fc60008410000 */
[----:B------:R-:W-:Y:S01]  /*1280*/  FMUL.FTZ R9, R22, R9 ;  /* 0x0000000916097220 */ /* 0x000fe20000410000 */
[----:B------:R-:W-:Y:S01]  /*1290*/  FMUL.FTZ R22, R29, UR19 ;  /* 0x000000131d167c20 */ /* 0x000fe20008410000 */
[----:B------:R-:W-:Y:S02]  /*12a0*/  FMUL.FTZ R26, R37, R24 ;  /* 0x00000018251a7220 */ /* 0x000fe40000410000 */
[----:B------:R-:W-:Y:S01]  /*12b0*/  FFMA.FTZ R28, R28, UR34, R9 ;  /* 0x000000221c1c7c23 */ /* 0x000fe20008010009 */
[C---:B------:R-:W-:Y:S01]  /*12c0*/  FMUL.FTZ R25, R29.reuse, R22 ;  /* 0x000000161d197220 */ /* 0x040fe20000410000 */
[----:B------:R-:W-:Y:S01]  /*12d0*/  FMUL.FTZ R22, R29, UR18 ;  /* 0x000000121d167c20 */ /* 0x000fe20008410000 */
[-C--:B-1----:R-:W-:Y:S01]  /*12e0*/  FMUL.FTZ R23, R6, R7.reuse ;  /* 0x0000000706177220 */ /* 0x082fe20000410000 */
[----:B------:R-:W-:Y:S01]  /*12f0*/  MUFU.RCP R24, UR35 ;  /* 0x0000002300187d08 */ /* 0x000fe20008001000 */
[----:B------:R-:W-:Y:S01]  /*1300*/  FFMA.FTZ R32, R32, UR34, R25 ;  /* 0x0000002220207c23 */ /* 0x000fe20008010019 */
[----:B------:R-:W-:Y:S01]  /*1310*/  FFMA.FTZ R31, R31, UR31, R22 ;  /* 0x0000001f1f1f7c23 */ /* 0x000fe20008010016 */
[----:B------:R-:W-:Y:S01]  /*1320*/  FMUL.FTZ R22, R28, R7 ;  /* 0x000000071c167220 */ /* 0x000fe20000410000 */
[----:B------:R-:W-:-:S04]  /*1330*/  FMUL.FTZ R25, R37, UR18 ;  /* 0x0000001225197c20 */ /* 0x000fc80008410000 */
[----:B------:R-:W1:Y:S01]  /*1340*/  MUFU.SQRT R9, R23 ;  /* 0x0000001700097308 */ /* 0x000e620000002000 */
[----:B------:R-:W-:-:S07]  /*1350*/  FFMA.FTZ R0, R0, UR31, R25 ;  /* 0x0000001f00007c23 */ /* 0x000fce0008010019 */
[----:B------:R-:W2:Y:S01]  /*1360*/  MUFU.SQRT R22, R22 ;  /* 0x0000001600167308 */ /* 0x000ea20000002000 */
[----:B-1----:R-:W-:-:S07]  /*1370*/  FADD.FTZ R27, R9, UR27 ;  /* 0x0000001b091b7e21 */ /* 0x002fce0008010000 */
[----:B------:R1:W3:Y:S01]  /*1380*/  MUFU.RCP R9, R27 ;  /* 0x0000001b00097308 */ /* 0x0002e20000001000 */
[----:B--2---:R-:W-:Y:S01]  /*1390*/  FADD.FTZ R23, R22, UR27 ;  /* 0x0000001b16177e21 */ /* 0x004fe20008010000 */
[----:B------:R-:W-:Y:S01]  /*13a0*/  FFMA.FTZ R22, R39, UR34, R26 ;  /* 0x0000002227167c23 */ /* 0x000fe2000801001a */
[----:B------:R-:W-:-:S05]  /*13b0*/  FMUL.FTZ R26, R5, R24 ;  /* 0x00000018051a7220 */ /* 0x000fca0000410000 */
[----:B------:R2:W4:Y:S01]  /*13c0*/  MUFU.RCP R25, R23 ;  /* 0x0000001700197308 */ /* 0x0005220000001000 */
[-C--:B-1----:R-:W-:Y:S01]  /*13d0*/  FMUL.FTZ R27, R31, R24.reuse ;  /* 0x000000181f1b7220 */ /* 0x082fe20000410000 */
[----:B---3--:R-:W-:Y:S01]  /*13e0*/  FMUL.FTZ R9, R26, R9 ;  /* 0x000000091a097220 */ /* 0x008fe20000410000 */
[-C--:B------:R-:W-:Y:S01]  /*13f0*/  FMUL.FTZ R26, R3, R24.reuse ;  /* 0x00000018031a7220 */ /* 0x080fe20000410000 */
[----:B--2---:R-:W-:-:S03]  /*1400*/  FMUL.FTZ R23, R0, R24 ;  /* 0x0000001800177220 */ /* 0x004fc60000410000 */
[----:B----4-:R-:W-:Y:S01]  /*1410*/  FMUL.FTZ R25, R26, R25 ;  /* 0x000000191a197220 */ /* 0x010fe20000410000 */
[-C--:B------:R-:W-:Y:S01]  /*1420*/  FMUL.FTZ R26, R32, R7.reuse ;  /* 0x00000007201a7220 */ /* 0x080fe20000410000 */
[----:B------:R-:W-:-:S05]  /*1430*/  FMUL.FTZ R7, R22, R7 ;  /* 0x0000000716077220 */ /* 0x000fca0000410000 */
[----:B------:R-:W1:Y:S08]  /*1440*/  MUFU.SQRT R26, R26 ;  /* 0x0000001a001a7308 */ /* 0x000e700000002000 */
[----:B------:R-:W2:Y:S01]  /*1450*/  MUFU.SQRT R7, R7 ;  /* 0x0000000700077308 */ /* 0x000ea20000002000 */
[----:B-1----:R-:W-:-:S07]  /*1460*/  FADD.FTZ R29, R26, UR27 ;  /* 0x0000001b1a1d7e21 */ /* 0x002fce0008010000 */
[----:B------:R-:W1:Y:S01]  /*1470*/  MUFU.RCP R40, R29 ;  /* 0x0000001d00287308 */ /* 0x000e620000001000 */
[----:B--2---:R-:W-:Y:S01]  /*1480*/  FADD.FTZ R37, R7, UR27 ;  /* 0x0000001b07257e21 */ /* 0x004fe20008010000 */
[----:B-1----:R-:W-:-:S06]  /*1490*/  FMUL.FTZ R27, R27, R40 ;  /* 0x000000281b1b7220 */ /* 0x002fcc0000410000 */
[----:B------:R-:W1:Y:S02]  /*14a0*/  MUFU.RCP R40, R37 ;  /* 0x0000002500287308 */ /* 0x000e640000001000 */
[----:B-1----:R-:W-:-:S07]  /*14b0*/  FMUL.FTZ R23, R23, R40 ;  /* 0x0000002817177220 */ /* 0x002fce0000410000 */
.L_x_61:
        /* <DEDUP_REMOVED lines=14> */
.L_x_63:
[----:B------:R-:W-:Y:S05]  /*15a0*/  BSYNC B0 ;  /* 0x0000000000007941 */ /* 0x000fea0003800000 */
.L_x_62:
        /* <DEDUP_REMOVED lines=11> */
.L_x_65:
[----:B------:R-:W-:Y:S05]  /*1660*/  BSYNC B0 ;  /* 0x0000000000007941 */ /* 0x000fea0003800000 */
.L_x_64:
[----:B------:R-:W-:Y:S04]  /*1670*/  BSSY B0, `(.L_x_66) ;  /* 0x0000011000007945 */ /* 0x000fe80003800000 */
[----:B------:R-:W-:Y:S05]  /*1680*/  @!P3 BRA `(.L_x_67) ;  /* 0x00000000003cb947 */ /* 0x000fea0003800000 */
[----:B-1----:R-:W-:Y:S01]  /*1690*/  FMUL.FTZ R4, R30, 1 ;  /* 0x3f8000001e047820 */ /* 0x002fe20000410000 */
        /* <DEDUP_REMOVED lines=14> */
.L_x_67:
[----:B------:R-:W-:Y:S05]  /*1780*/  BSYNC B0 ;  /* 0x0000000000007941 */ /* 0x000fea0003800000 */
.L_x_66:
        /* <DEDUP_REMOVED lines=18> */
.L_x_69:
[----:B------:R-:W-:Y:S05]  /*18b0*/  BSYNC B0 ;  /* 0x0000000000007941 */ /* 0x000fea0003800000 */
.L_x_68:
        /* <DEDUP_REMOVED lines=11> */
.L_x_71:
        /* <DEDUP_REMOVED lines=9> */
.L_x_79:


//--------------------- .nv.global                --------------------------
	.section	.nv.global,"aw",@nobits
.nv.global:
	.type		_ZN51_INTERNAL_c3c940f0_20_multi_tensor_adam_cu_6ae6a0ff4cuda3std6ranges3__45__cpo4swapE,@object
	.size		_ZN51_INTERNAL_c3c940f0_20_multi_tensor_adam_cu_6ae6a0ff4cuda3std6ranges3__45__cpo4swapE,(_ZN51_INTERNAL_c3c940f0_20_multi_tensor_adam_cu_6ae6a0ff6thrust6system6detail10sequential3seqE - _ZN51_INTERNAL_c3c940f0_20_multi_tensor_adam_cu_6ae6a0ff4cuda3std6ranges3__45__cpo4swapE)
_ZN51_INTERNAL_c3c940f0_20_multi_tensor_adam_cu_6ae6a0ff4cuda3std6ranges3__45__cpo4swapE:
	.zero		1
	.type		_ZN51_INTERNAL_c3c940f0_20_multi_tensor_adam_cu_6ae6a0ff6thrust6system6detail10sequential3seqE,@object
	.size		_ZN51_INTERNAL_c3c940f0_20_multi_tensor_adam_cu_6ae6a0ff6thrust6system6detail10sequential3seqE,(_ZN51_INTERNAL_c3c940f0_20_multi_tensor_adam_cu_6ae6a0ff4cuda3std3__48in_placeE - _ZN51_INTERNAL_c3c940f0_20_multi_tensor_adam_cu_6ae6a0ff6thrust6system6detail10sequential3seqE)
_ZN51_INTERNAL_c3c940f0_20_multi_tensor_adam_cu_6ae6a0ff6thrust6system6detail10sequential3seqE:
	.zero		1
	.type		_ZN51_INTERNAL_c3c940f0_20_multi_tensor_adam_cu_6ae6a0ff4cuda3std3__48in_placeE,@object
	.size		_ZN51_INTERNAL_c3c940f0_20_multi_tensor_adam_cu_6ae6a0ff4cuda3std3__48in_placeE,(.L_1 - _ZN51_INTERNAL_c3c940f0_20_multi_tensor_adam_cu_6ae6a0ff4cuda3std3__48in_placeE)
_ZN51_INTERNAL_c3c940f0_20_multi_tensor_adam_cu_6ae6a0ff4cuda3std3__48in_placeE:
	.zero		1
.L_1:


//--------------------- .nv.constant0._Z25multi_tensor_apply_kernelI18TensorListMetadataILi4EE11AdamFunctorIN3c108BFloat16EiEJffffff10adamMode_tfEEvlPViT_T0_DpT1_ --------------------------
	.section	.nv.constant0._Z25multi_tensor_apply_kernelI18TensorListMetadataILi4EE11AdamFunctorIN3c108BFloat16EiEJffffff10adamMode_tfEEvlPViT_T0_DpT1_,"a",@progbits
	.align	4
.nv.constant0._Z25multi_tensor_apply_kernelI18TensorListMetadataILi4EE11AdamFunctorIN3c108BFloat16EiEJffffff10adamMode_tfEEvlPViT_T0_DpT1_:
	.zero		3484


//--------------------- .nv.constant0._Z25multi_tensor_apply_kernelI18TensorListMetadataILi4EE11AdamFunctorIN3c104HalfEiEJffffff10adamMode_tfEEvlPViT_T0_DpT1_ --------------------------
	.section	.nv.constant0._Z25multi_tensor_apply_kernelI18TensorListMetadataILi4EE11AdamFunctorIN3c104HalfEiEJffffff10adamMode_tfEEvlPViT_T0_DpT1_,"a",@progbits
	.align	4
.nv.constant0._Z25multi_tensor_apply_kernelI18TensorListMetadataILi4EE11AdamFunctorIN3c104HalfEiEJffffff10adamMode_tfEEvlPViT_T0_DpT1_:
	.zero		3484


//--------------------- .nv.constant0._Z25multi_tensor_apply_kernelI18TensorListMetadataILi4EE11AdamFunctorIfiEJffffff10adamMode_tfEEvlPViT_T0_DpT1_ --------------------------
	.section	.nv.constant0._Z25multi_tensor_apply_kernelI18TensorListMetadataILi4EE11AdamFunctorIfiEJffffff10adamMode_tfEEvlPViT_T0_DpT1_,"a",@progbits
	.align	4
.nv.constant0._Z25multi_tensor_apply_kernelI18TensorListMetadataILi4EE11AdamFunctorIfiEJffffff10adamMode_tfEEvlPViT_T0_DpT1_:
	.zero		3484


//--------------------- .nv.constant0._Z25multi_tensor_apply_kernelI18TensorListMetadataILi4EE11AdamFunctorIdiEJffffff10adamMode_tfEEvlPViT_T0_DpT1_ --------------------------
	.section	.nv.constant0._Z25multi_tensor_apply_kernelI18TensorListMetadataILi4EE11AdamFunctorIdiEJffffff10adamMode_tfEEvlPViT_T0_DpT1_,"a",@progbits
	.align	4
.nv.constant0._Z25multi_tensor_apply_kernelI18TensorListMetadataILi4EE11AdamFunctorIdiEJffffff10adamMode_tfEEvlPViT_T0_DpT1_:
	.zero		3484


//--------------------- .nv.constant0._Z25multi_tensor_apply_kernelI18TensorListMetadataILi4EE11AdamFunctorIN3c108BFloat16ElEJffffff10adamMode_tfEEvlPViT_T0_DpT1_ --------------------------
	.section	.nv.constant0._Z25multi_tensor_apply_kernelI18TensorListMetadataILi4EE11AdamFunctorIN3c108BFloat16ElEJffffff10adamMode_tfEEvlPViT_T0_DpT1_,"a",@progbits
	.align	4
.nv.constant0._Z25multi_tensor_apply_kernelI18TensorListMetadataILi4EE11AdamFunctorIN3c108BFloat16ElEJffffff10adamMode_tfEEvlPViT_T0_DpT1_:
	.zero		3484


//--------------------- .nv.constant0._Z25multi_tensor_apply_kernelI18TensorListMetadataILi4EE11AdamFunctorIN3c104HalfElEJffffff10adamMode_tfEEvlPViT_T0_DpT1_ --------------------------
	.section	.nv.constant0._Z25multi_tensor_apply_kernelI18TensorListMetadataILi4EE11AdamFunctorIN3c104HalfElEJffffff10adamMode_tfEEvlPViT_T0_DpT1_,"a",@progbits
	.align	4
.nv.constant0._Z25multi_tensor_apply_kernelI18TensorListMetadataILi4EE11AdamFunctorIN3c104HalfElEJffffff10adamMode_tfEEvlPViT_T0_DpT1_:
	.zero		3484


//--------------------- .nv.constant0._Z25multi_tensor_apply_kernelI18TensorListMetadataILi4EE11AdamFunctorIflEJffffff10adamMode_tfEEvlPViT_T0_DpT1_ --------------------------
	.section	.nv.constant0._Z25multi_tensor_apply_kernelI18TensorListMetadataILi4EE11AdamFunctorIflEJffffff10adamMode_tfEEvlPViT_T0_DpT1_,"a",@progbits
	.align	4
.nv.constant0._Z25multi_tensor_apply_kernelI18TensorListMetadataILi4EE11AdamFunctorIflEJffffff10adamMode_tfEEvlPViT_T0_DpT1_:
	.zero		3484


//--------------------- .nv.constant0._Z25multi_tensor_apply_kernelI18TensorListMetadataILi4EE11AdamFunctorIdlEJffffff10adamMode_tfEEvlPViT_T0_DpT1_ --------------------------
	.section	.nv.constant0._Z25multi_tensor_apply_kernelI18TensorListMetadataILi4EE11AdamFunctorIdlEJffffff10adamMode_tfEEvlPViT_T0_DpT1_,"a",@progbits
	.align	4
.nv.constant0._Z25multi_tensor_apply_kernelI18TensorListMetadataILi4EE11AdamFunctorIdlEJffffff10adamMode_tfEEvlPViT_T0_DpT1_:
	.zero		3484
